//
// Generated by NVIDIA NVVM Compiler
//
// Compiler Build ID: CL-36424714
// Cuda compilation tools, release 13.0, V13.0.88
// Based on NVVM 20.0.0
//

.version 9.0
.target sm_100
.address_size 64

	// .globl	_Z15float22half2_rnPf6float2

.visible .entry _Z15float22half2_rnPf6float2(
	.param .u64 .ptr .align 1 _Z15float22half2_rnPf6float2_param_0,
	.param .align 8 .b8 _Z15float22half2_rnPf6float2_param_1[8]
)
{
	.reg .b16 	%rs<3>;
	.reg .b32 	%r<2>;
	.reg .b32 	%f<5>;
	.reg .b64 	%rd<3>;

	ld.param.u64 	%rd1, [_Z15float22half2_rnPf6float2_param_0];
	ld.param.v2.f32 	{%f1, %f2}, [_Z15float22half2_rnPf6float2_param_1];
	cvta.to.global.u64 	%rd2, %rd1;
	// begin inline asm
	{ cvt.rn.f16x2.f32 %r1, %f2, %f1; }

	// end inline asm
	mov.b32 	{%rs1, %rs2}, %r1;
	// begin inline asm
	{  cvt.f32.f16 %f3, %rs1;}

	// end inline asm
	st.global.f32 	[%rd2], %f3;
	// begin inline asm
	{  cvt.f32.f16 %f4, %rs2;}

	// end inline asm
	st.global.f32 	[%rd2+4], %f4;
	ret;

}
	// .globl	_Z10float2halfPff
.visible .entry _Z10float2halfPff(
	.param .u64 .ptr .align 1 _Z10float2halfPff_param_0,
	.param .f32 _Z10float2halfPff_param_1
)
{
	.reg .b16 	%rs<3>;
	.reg .b32 	%f<3>;
	.reg .b64 	%rd<3>;

	ld.param.u64 	%rd1, [_Z10float2halfPff_param_0];
	ld.param.f32 	%f1, [_Z10float2halfPff_param_1];
	cvta.to.global.u64 	%rd2, %rd1;
	// begin inline asm
	{  cvt.rn.f16.f32 %rs1, %f1;}

	// end inline asm
	// begin inline asm
	{  cvt.f32.f16 %f2, %rs1;}

	// end inline asm
	st.global.f32 	[%rd2], %f2;
	ret;

}
	// .globl	_Z14float2half2_rnPff
.visible .entry _Z14float2half2_rnPff(
	.param .u64 .ptr .align 1 _Z14float2half2_rnPff_param_0,
	.param .f32 _Z14float2half2_rnPff_param_1
)
{
	.reg .b16 	%rs<3>;
	.reg .b32 	%r<2>;
	.reg .b32 	%f<4>;
	.reg .b64 	%rd<3>;

	ld.param.u64 	%rd1, [_Z14float2half2_rnPff_param_0];
	ld.param.f32 	%f1, [_Z14float2half2_rnPff_param_1];
	cvta.to.global.u64 	%rd2, %rd1;
	// begin inline asm
	{.reg .f16 low;
  cvt.rn.f16.f32 low, %f1;
  mov.b32 %r1, {low,low};}

	// end inline asm
	mov.b32 	{%rs1, %rs2}, %r1;
	// begin inline asm
	{  cvt.f32.f16 %f2, %rs1;}

	// end inline asm
	st.global.f32 	[%rd2], %f2;
	// begin inline asm
	{  cvt.f32.f16 %f3, %rs2;}

	// end inline asm
	st.global.f32 	[%rd2+4], %f3;
	ret;

}
	// .globl	_Z13float2half_rdPff
.visible .entry _Z13float2half_rdPff(
	.param .u64 .ptr .align 1 _Z13float2half_rdPff_param_0,
	.param .f32 _Z13float2half_rdPff_param_1
)
{
	.reg .b16 	%rs<3>;
	.reg .b32 	%f<3>;
	.reg .b64 	%rd<3>;

	ld.param.u64 	%rd1, [_Z13float2half_rdPff_param_0];
	ld.param.f32 	%f1, [_Z13float2half_rdPff_param_1];
	cvta.to.global.u64 	%rd2, %rd1;
	// begin inline asm
	{  cvt.rm.f16.f32 %rs1, %f1;}

	// end inline asm
	// begin inline asm
	{  cvt.f32.f16 %f2, %rs1;}

	// end inline asm
	st.global.f32 	[%rd2], %f2;
	ret;

}
	// .globl	_Z13float2half_rnPff
.visible .entry _Z13float2half_rnPff(
	.param .u64 .ptr .align 1 _Z13float2half_rnPff_param_0,
	.param .f32 _Z13float2half_rnPff_param_1
)
{
	.reg .b16 	%rs<3>;
	.reg .b32 	%f<3>;
	.reg .b64 	%rd<3>;

	ld.param.u64 	%rd1, [_Z13float2half_rnPff_param_0];
	ld.param.f32 	%f1, [_Z13float2half_rnPff_param_1];
	cvta.to.global.u64 	%rd2, %rd1;
	// begin inline asm
	{  cvt.rn.f16.f32 %rs1, %f1;}

	// end inline asm
	// begin inline asm
	{  cvt.f32.f16 %f2, %rs1;}

	// end inline asm
	st.global.f32 	[%rd2], %f2;
	ret;

}
	// .globl	_Z13float2half_ruPff
.visible .entry _Z13float2half_ruPff(
	.param .u64 .ptr .align 1 _Z13float2half_ruPff_param_0,
	.param .f32 _Z13float2half_ruPff_param_1
)
{
	.reg .b16 	%rs<3>;
	.reg .b32 	%f<3>;
	.reg .b64 	%rd<3>;

	ld.param.u64 	%rd1, [_Z13float2half_ruPff_param_0];
	ld.param.f32 	%f1, [_Z13float2half_ruPff_param_1];
	cvta.to.global.u64 	%rd2, %rd1;
	// begin inline asm
	{  cvt.rp.f16.f32 %rs1, %f1;}

	// end inline asm
	// begin inline asm
	{  cvt.f32.f16 %f2, %rs1;}

	// end inline asm
	st.global.f32 	[%rd2], %f2;
	ret;

}
	// .globl	_Z13float2half_rzPff
.visible .entry _Z13float2half_rzPff(
	.param .u64 .ptr .align 1 _Z13float2half_rzPff_param_0,
	.param .f32 _Z13float2half_rzPff_param_1
)
{
	.reg .b16 	%rs<3>;
	.reg .b32 	%f<3>;
	.reg .b64 	%rd<3>;

	ld.param.u64 	%rd1, [_Z13float2half_rzPff_param_0];
	ld.param.f32 	%f1, [_Z13float2half_rzPff_param_1];
	cvta.to.global.u64 	%rd2, %rd1;
	// begin inline asm
	{  cvt.rz.f16.f32 %rs1, %f1;}

	// end inline asm
	// begin inline asm
	{  cvt.f32.f16 %f2, %rs1;}

	// end inline asm
	st.global.f32 	[%rd2], %f2;
	ret;

}
	// .globl	_Z15floats2half2_rnPfff
.visible .entry _Z15floats2half2_rnPfff(
	.param .u64 .ptr .align 1 _Z15floats2half2_rnPfff_param_0,
	.param .f32 _Z15floats2half2_rnPfff_param_1,
	.param .f32 _Z15floats2half2_rnPfff_param_2
)
{
	.reg .b16 	%rs<3>;
	.reg .b32 	%r<2>;
	.reg .b32 	%f<5>;
	.reg .b64 	%rd<3>;

	ld.param.u64 	%rd1, [_Z15floats2half2_rnPfff_param_0];
	ld.param.f32 	%f1, [_Z15floats2half2_rnPfff_param_1];
	ld.param.f32 	%f2, [_Z15floats2half2_rnPfff_param_2];
	cvta.to.global.u64 	%rd2, %rd1;
	// begin inline asm
	{ cvt.rn.f16x2.f32 %r1, %f2, %f1; }

	// end inline asm
	mov.b32 	{%rs1, %rs2}, %r1;
	// begin inline asm
	{  cvt.f32.f16 %f3, %rs1;}

	// end inline asm
	st.global.f32 	[%rd2], %f3;
	// begin inline asm
	{  cvt.f32.f16 %f4, %rs2;}

	// end inline asm
	st.global.f32 	[%rd2+4], %f4;
	ret;

}
	// .globl	_Z12half22float2Pf7__half2
.visible .entry _Z12half22float2Pf7__half2(
	.param .u64 .ptr .align 1 _Z12half22float2Pf7__half2_param_0,
	.param .align 4 .b8 _Z12half22float2Pf7__half2_param_1[4]
)
{
	.reg .b32 	%r<3>;
	.reg .b32 	%f<3>;
	.reg .b64 	%rd<3>;

	ld.param.u64 	%rd1, [_Z12half22float2Pf7__half2_param_0];
	cvta.to.global.u64 	%rd2, %rd1;
	ld.param.u32 	%r2, [_Z12half22float2Pf7__half2_param_1];
	// begin inline asm
	{.reg .f16 low,high;
  mov.b32 {low,high},%r2;
  cvt.f32.f16 %f1, low;}

	// end inline asm
	// begin inline asm
	{.reg .f16 low,high;
  mov.b32 {low,high},%r2;
  cvt.f32.f16 %f2, high;}

	// end inline asm
	st.global.f32 	[%rd2], %f1;
	st.global.f32 	[%rd2+4], %f2;
	ret;

}
	// .globl	_Z10half2floatPf6__half
.visible .entry _Z10half2floatPf6__half(
	.param .u64 .ptr .align 1 _Z10half2floatPf6__half_param_0,
	.param .align 2 .b8 _Z10half2floatPf6__half_param_1[2]
)
{
	.reg .b16 	%rs<2>;
	.reg .b32 	%f<2>;
	.reg .b64 	%rd<3>;

	ld.param.u16 	%rs1, [_Z10half2floatPf6__half_param_1];
	ld.param.u64 	%rd1, [_Z10half2floatPf6__half_param_0];
	cvta.to.global.u64 	%rd2, %rd1;
	// begin inline asm
	{  cvt.f32.f16 %f1, %rs1;}

	// end inline asm
	st.global.f32 	[%rd2], %f1;
	ret;

}
	// .globl	_Z11half2int_rdPi6__half
.visible .entry _Z11half2int_rdPi6__half(
	.param .u64 .ptr .align 1 _Z11half2int_rdPi6__half_param_0,
	.param .align 2 .b8 _Z11half2int_rdPi6__half_param_1[2]
)
{
	.reg .b16 	%rs<2>;
	.reg .b32 	%r<2>;
	.reg .b64 	%rd<3>;

	ld.param.u16 	%rs1, [_Z11half2int_rdPi6__half_param_1];
	ld.param.u64 	%rd1, [_Z11half2int_rdPi6__half_param_0];
	cvta.to.global.u64 	%rd2, %rd1;
	// begin inline asm
	cvt.rmi.s32.f16 %r1, %rs1;
	// end inline asm
	st.global.u32 	[%rd2], %r1;
	ret;

}
	// .globl	_Z11half2int_rnPi6__half
.visible .entry _Z11half2int_rnPi6__half(
	.param .u64 .ptr .align 1 _Z11half2int_rnPi6__half_param_0,
	.param .align 2 .b8 _Z11half2int_rnPi6__half_param_1[2]
)
{
	.reg .b16 	%rs<2>;
	.reg .b32 	%r<2>;
	.reg .b64 	%rd<3>;

	ld.param.u16 	%rs1, [_Z11half2int_rnPi6__half_param_1];
	ld.param.u64 	%rd1, [_Z11half2int_rnPi6__half_param_0];
	cvta.to.global.u64 	%rd2, %rd1;
	// begin inline asm
	cvt.rni.s32.f16 %r1, %rs1;
	// end inline asm
	st.global.u32 	[%rd2], %r1;
	ret;

}
	// .globl	_Z11half2int_ruPi6__half
.visible .entry _Z11half2int_ruPi6__half(
	.param .u64 .ptr .align 1 _Z11half2int_ruPi6__half_param_0,
	.param .align 2 .b8 _Z11half2int_ruPi6__half_param_1[2]
)
{
	.reg .b16 	%rs<2>;
	.reg .b32 	%r<2>;
	.reg .b64 	%rd<3>;

	ld.param.u16 	%rs1, [_Z11half2int_ruPi6__half_param_1];
	ld.param.u64 	%rd1, [_Z11half2int_ruPi6__half_param_0];
	cvta.to.global.u64 	%rd2, %rd1;
	// begin inline asm
	cvt.rpi.s32.f16 %r1, %rs1;
	// end inline asm
	st.global.u32 	[%rd2], %r1;
	ret;

}
	// .globl	_Z11half2int_rzPi6__half
.visible .entry _Z11half2int_rzPi6__half(
	.param .u64 .ptr .align 1 _Z11half2int_rzPi6__half_param_0,
	.param .align 2 .b8 _Z11half2int_rzPi6__half_param_1[2]
)
{
	.reg .b16 	%rs<2>;
	.reg .b32 	%r<2>;
	.reg .b64 	%rd<3>;

	ld.param.u16 	%rs1, [_Z11half2int_rzPi6__half_param_1];
	ld.param.u64 	%rd1, [_Z11half2int_rzPi6__half_param_0];
	cvta.to.global.u64 	%rd2, %rd1;
	// begin inline asm
	cvt.rzi.s32.f16 %r1, %rs1;
	// end inline asm
	st.global.u32 	[%rd2], %r1;
	ret;

}
	// .globl	_Z10half2ll_rdPx6__half
.visible .entry _Z10half2ll_rdPx6__half(
	.param .u64 .ptr .align 1 _Z10half2ll_rdPx6__half_param_0,
	.param .align 2 .b8 _Z10half2ll_rdPx6__half_param_1[2]
)
{
	.reg .b16 	%rs<2>;
	.reg .b64 	%rd<4>;

	ld.param.u16 	%rs1, [_Z10half2ll_rdPx6__half_param_1];
	ld.param.u64 	%rd2, [_Z10half2ll_rdPx6__half_param_0];
	cvta.to.global.u64 	%rd3, %rd2;
	// begin inline asm
	cvt.rmi.s64.f16 %rd1, %rs1;
	// end inline asm
	st.global.u64 	[%rd3], %rd1;
	ret;

}
	// .globl	_Z10half2ll_rnPx6__half
.visible .entry _Z10half2ll_rnPx6__half(
	.param .u64 .ptr .align 1 _Z10half2ll_rnPx6__half_param_0,
	.param .align 2 .b8 _Z10half2ll_rnPx6__half_param_1[2]
)
{
	.reg .b16 	%rs<2>;
	.reg .b64 	%rd<4>;

	ld.param.u16 	%rs1, [_Z10half2ll_rnPx6__half_param_1];
	ld.param.u64 	%rd2, [_Z10half2ll_rnPx6__half_param_0];
	cvta.to.global.u64 	%rd3, %rd2;
	// begin inline asm
	cvt.rni.s64.f16 %rd1, %rs1;
	// end inline asm
	st.global.u64 	[%rd3], %rd1;
	ret;

}
	// .globl	_Z10half2ll_ruPx6__half
.visible .entry _Z10half2ll_ruPx6__half(
	.param .u64 .ptr .align 1 _Z10half2ll_ruPx6__half_param_0,
	.param .align 2 .b8 _Z10half2ll_ruPx6__half_param_1[2]
)
{
	.reg .b16 	%rs<2>;
	.reg .b64 	%rd<4>;

	ld.param.u16 	%rs1, [_Z10half2ll_ruPx6__half_param_1];
	ld.param.u64 	%rd2, [_Z10half2ll_ruPx6__half_param_0];
	cvta.to.global.u64 	%rd3, %rd2;
	// begin inline asm
	cvt.rpi.s64.f16 %rd1, %rs1;
	// end inline asm
	st.global.u64 	[%rd3], %rd1;
	ret;

}
	// .globl	_Z10half2ll_rzPx6__half
.visible .entry _Z10half2ll_rzPx6__half(
	.param .u64 .ptr .align 1 _Z10half2ll_rzPx6__half_param_0,
	.param .align 2 .b8 _Z10half2ll_rzPx6__half_param_1[2]
)
{
	.reg .b16 	%rs<2>;
	.reg .b64 	%rd<4>;

	ld.param.u16 	%rs1, [_Z10half2ll_rzPx6__half_param_1];
	ld.param.u64 	%rd2, [_Z10half2ll_rzPx6__half_param_0];
	cvta.to.global.u64 	%rd3, %rd2;
	// begin inline asm
	cvt.rzi.s64.f16 %rd1, %rs1;
	// end inline asm
	st.global.u64 	[%rd3], %rd1;
	ret;

}
	// .globl	_Z13half2short_rdPs6__half
.visible .entry _Z13half2short_rdPs6__half(
	.param .u64 .ptr .align 1 _Z13half2short_rdPs6__half_param_0,
	.param .align 2 .b8 _Z13half2short_rdPs6__half_param_1[2]
)
{
	.reg .b16 	%rs<3>;
	.reg .b64 	%rd<3>;

	ld.param.u16 	%rs2, [_Z13half2short_rdPs6__half_param_1];
	ld.param.u64 	%rd1, [_Z13half2short_rdPs6__half_param_0];
	cvta.to.global.u64 	%rd2, %rd1;
	// begin inline asm
	cvt.rmi.s16.f16 %rs1, %rs2;
	// end inline asm
	st.global.u16 	[%rd2], %rs1;
	ret;

}
	// .globl	_Z13half2short_rnPs6__half
.visible .entry _Z13half2short_rnPs6__half(
	.param .u64 .ptr .align 1 _Z13half2short_rnPs6__half_param_0,
	.param .align 2 .b8 _Z13half2short_rnPs6__half_param_1[2]
)
{
	.reg .b16 	%rs<3>;
	.reg .b64 	%rd<3>;

	ld.param.u16 	%rs2, [_Z13half2short_rnPs6__half_param_1];
	ld.param.u64 	%rd1, [_Z13half2short_rnPs6__half_param_0];
	cvta.to.global.u64 	%rd2, %rd1;
	// begin inline asm
	cvt.rni.s16.f16 %rs1, %rs2;
	// end inline asm
	st.global.u16 	[%rd2], %rs1;
	ret;

}
	// .globl	_Z13half2short_ruPs6__half
.visible .entry _Z13half2short_ruPs6__half(
	.param .u64 .ptr .align 1 _Z13half2short_ruPs6__half_param_0,
	.param .align 2 .b8 _Z13half2short_ruPs6__half_param_1[2]
)
{
	.reg .b16 	%rs<3>;
	.reg .b64 	%rd<3>;

	ld.param.u16 	%rs2, [_Z13half2short_ruPs6__half_param_1];
	ld.param.u64 	%rd1, [_Z13half2short_ruPs6__half_param_0];
	cvta.to.global.u64 	%rd2, %rd1;
	// begin inline asm
	cvt.rpi.s16.f16 %rs1, %rs2;
	// end inline asm
	st.global.u16 	[%rd2], %rs1;
	ret;

}
	// .globl	_Z13half2short_rzPs6__half
.visible .entry _Z13half2short_rzPs6__half(
	.param .u64 .ptr .align 1 _Z13half2short_rzPs6__half_param_0,
	.param .align 2 .b8 _Z13half2short_rzPs6__half_param_1[2]
)
{
	.reg .b16 	%rs<3>;
	.reg .b64 	%rd<3>;

	ld.param.u16 	%rs2, [_Z13half2short_rzPs6__half_param_1];
	ld.param.u64 	%rd1, [_Z13half2short_rzPs6__half_param_0];
	cvta.to.global.u64 	%rd2, %rd1;
	// begin inline asm
	cvt.rzi.s16.f16 %rs1, %rs2;
	// end inline asm
	st.global.u16 	[%rd2], %rs1;
	ret;

}
	// .globl	_Z12half2uint_rdPj6__half
.visible .entry _Z12half2uint_rdPj6__half(
	.param .u64 .ptr .align 1 _Z12half2uint_rdPj6__half_param_0,
	.param .align 2 .b8 _Z12half2uint_rdPj6__half_param_1[2]
)
{
	.reg .b16 	%rs<2>;
	.reg .b32 	%r<2>;
	.reg .b64 	%rd<3>;

	ld.param.u16 	%rs1, [_Z12half2uint_rdPj6__half_param_1];
	ld.param.u64 	%rd1, [_Z12half2uint_rdPj6__half_param_0];
	cvta.to.global.u64 	%rd2, %rd1;
	// begin inline asm
	cvt.rmi.u32.f16 %r1, %rs1;
	// end inline asm
	st.global.u32 	[%rd2], %r1;
	ret;

}
	// .globl	_Z12half2uint_rnPj6__half
.visible .entry _Z12half2uint_rnPj6__half(
	.param .u64 .ptr .align 1 _Z12half2uint_rnPj6__half_param_0,
	.param .align 2 .b8 _Z12half2uint_rnPj6__half_param_1[2]
)
{
	.reg .b16 	%rs<2>;
	.reg .b32 	%r<2>;
	.reg .b64 	%rd<3>;

	ld.param.u16 	%rs1, [_Z12half2uint_rnPj6__half_param_1];
	ld.param.u64 	%rd1, [_Z12half2uint_rnPj6__half_param_0];
	cvta.to.global.u64 	%rd2, %rd1;
	// begin inline asm
	cvt.rni.u32.f16 %r1, %rs1;
	// end inline asm
	st.global.u32 	[%rd2], %r1;
	ret;

}
	// .globl	_Z12half2uint_ruPj6__half
.visible .entry _Z12half2uint_ruPj6__half(
	.param .u64 .ptr .align 1 _Z12half2uint_ruPj6__half_param_0,
	.param .align 2 .b8 _Z12half2uint_ruPj6__half_param_1[2]
)
{
	.reg .b16 	%rs<2>;
	.reg .b32 	%r<2>;
	.reg .b64 	%rd<3>;

	ld.param.u16 	%rs1, [_Z12half2uint_ruPj6__half_param_1];
	ld.param.u64 	%rd1, [_Z12half2uint_ruPj6__half_param_0];
	cvta.to.global.u64 	%rd2, %rd1;
	// begin inline asm
	cvt.rpi.u32.f16 %r1, %rs1;
	// end inline asm
	st.global.u32 	[%rd2], %r1;
	ret;

}
	// .globl	_Z12half2uint_rzPj6__half
.visible .entry _Z12half2uint_rzPj6__half(
	.param .u64 .ptr .align 1 _Z12half2uint_rzPj6__half_param_0,
	.param .align 2 .b8 _Z12half2uint_rzPj6__half_param_1[2]
)
{
	.reg .b16 	%rs<2>;
	.reg .b32 	%r<2>;
	.reg .b64 	%rd<3>;

	ld.param.u16 	%rs1, [_Z12half2uint_rzPj6__half_param_1];
	ld.param.u64 	%rd1, [_Z12half2uint_rzPj6__half_param_0];
	cvta.to.global.u64 	%rd2, %rd1;
	// begin inline asm
	cvt.rzi.u32.f16 %r1, %rs1;
	// end inline asm
	st.global.u32 	[%rd2], %r1;
	ret;

}
	// .globl	_Z11half2ull_rdPy6__half
.visible .entry _Z11half2ull_rdPy6__half(
	.param .u64 .ptr .align 1 _Z11half2ull_rdPy6__half_param_0,
	.param .align 2 .b8 _Z11half2ull_rdPy6__half_param_1[2]
)
{
	.reg .b16 	%rs<2>;
	.reg .b64 	%rd<4>;

	ld.param.u16 	%rs1, [_Z11half2ull_rdPy6__half_param_1];
	ld.param.u64 	%rd2, [_Z11half2ull_rdPy6__half_param_0];
	cvta.to.global.u64 	%rd3, %rd2;
	// begin inline asm
	cvt.rmi.u64.f16 %rd1, %rs1;
	// end inline asm
	st.global.u64 	[%rd3], %rd1;
	ret;

}
	// .globl	_Z11half2ull_rnPy6__half
.visible .entry _Z11half2ull_rnPy6__half(
	.param .u64 .ptr .align 1 _Z11half2ull_rnPy6__half_param_0,
	.param .align 2 .b8 _Z11half2ull_rnPy6__half_param_1[2]
)
{
	.reg .b16 	%rs<2>;
	.reg .b64 	%rd<4>;

	ld.param.u16 	%rs1, [_Z11half2ull_rnPy6__half_param_1];
	ld.param.u64 	%rd2, [_Z11half2ull_rnPy6__half_param_0];
	cvta.to.global.u64 	%rd3, %rd2;
	// begin inline asm
	cvt.rni.u64.f16 %rd1, %rs1;
	// end inline asm
	st.global.u64 	[%rd3], %rd1;
	ret;

}
	// .globl	_Z11half2ull_ruPy6__half
.visible .entry _Z11half2ull_ruPy6__half(
	.param .u64 .ptr .align 1 _Z11half2ull_ruPy6__half_param_0,
	.param .align 2 .b8 _Z11half2ull_ruPy6__half_param_1[2]
)
{
	.reg .b16 	%rs<2>;
	.reg .b64 	%rd<4>;

	ld.param.u16 	%rs1, [_Z11half2ull_ruPy6__half_param_1];
	ld.param.u64 	%rd2, [_Z11half2ull_ruPy6__half_param_0];
	cvta.to.global.u64 	%rd3, %rd2;
	// begin inline asm
	cvt.rpi.u64.f16 %rd1, %rs1;
	// end inline asm
	st.global.u64 	[%rd3], %rd1;
	ret;

}
	// .globl	_Z11half2ull_rzPy6__half
.visible .entry _Z11half2ull_rzPy6__half(
	.param .u64 .ptr .align 1 _Z11half2ull_rzPy6__half_param_0,
	.param .align 2 .b8 _Z11half2ull_rzPy6__half_param_1[2]
)
{
	.reg .b16 	%rs<2>;
	.reg .b64 	%rd<4>;

	ld.param.u16 	%rs1, [_Z11half2ull_rzPy6__half_param_1];
	ld.param.u64 	%rd2, [_Z11half2ull_rzPy6__half_param_0];
	cvta.to.global.u64 	%rd3, %rd2;
	// begin inline asm
	cvt.rzi.u64.f16 %rd1, %rs1;
	// end inline asm
	st.global.u64 	[%rd3], %rd1;
	ret;

}
	// .globl	_Z14half2ushort_rdPt6__half
.visible .entry _Z14half2ushort_rdPt6__half(
	.param .u64 .ptr .align 1 _Z14half2ushort_rdPt6__half_param_0,
	.param .align 2 .b8 _Z14half2ushort_rdPt6__half_param_1[2]
)
{
	.reg .b16 	%rs<3>;
	.reg .b64 	%rd<3>;

	ld.param.u16 	%rs2, [_Z14half2ushort_rdPt6__half_param_1];
	ld.param.u64 	%rd1, [_Z14half2ushort_rdPt6__half_param_0];
	cvta.to.global.u64 	%rd2, %rd1;
	// begin inline asm
	cvt.rmi.u16.f16 %rs1, %rs2;
	// end inline asm
	st.global.u16 	[%rd2], %rs1;
	ret;

}
	// .globl	_Z14half2ushort_rnPt6__half
.visible .entry _Z14half2ushort_rnPt6__half(
	.param .u64 .ptr .align 1 _Z14half2ushort_rnPt6__half_param_0,
	.param .align 2 .b8 _Z14half2ushort_rnPt6__half_param_1[2]
)
{
	.reg .b16 	%rs<3>;
	.reg .b64 	%rd<3>;

	ld.param.u16 	%rs2, [_Z14half2ushort_rnPt6__half_param_1];
	ld.param.u64 	%rd1, [_Z14half2ushort_rnPt6__half_param_0];
	cvta.to.global.u64 	%rd2, %rd1;
	// begin inline asm
	cvt.rni.u16.f16 %rs1, %rs2;
	// end inline asm
	st.global.u16 	[%rd2], %rs1;
	ret;

}
	// .globl	_Z14half2ushort_ruPt6__half
.visible .entry _Z14half2ushort_ruPt6__half(
	.param .u64 .ptr .align 1 _Z14half2ushort_ruPt6__half_param_0,
	.param .align 2 .b8 _Z14half2ushort_ruPt6__half_param_1[2]
)
{
	.reg .b16 	%rs<3>;
	.reg .b64 	%rd<3>;

	ld.param.u16 	%rs2, [_Z14half2ushort_ruPt6__half_param_1];
	ld.param.u64 	%rd1, [_Z14half2ushort_ruPt6__half_param_0];
	cvta.to.global.u64 	%rd2, %rd1;
	// begin inline asm
	cvt.rpi.u16.f16 %rs1, %rs2;
	// end inline asm
	st.global.u16 	[%rd2], %rs1;
	ret;

}
	// .globl	_Z14half2ushort_rzPt6__half
.visible .entry _Z14half2ushort_rzPt6__half(
	.param .u64 .ptr .align 1 _Z14half2ushort_rzPt6__half_param_0,
	.param .align 2 .b8 _Z14half2ushort_rzPt6__half_param_1[2]
)
{
	.reg .b16 	%rs<3>;
	.reg .b64 	%rd<3>;

	ld.param.u16 	%rs2, [_Z14half2ushort_rzPt6__half_param_1];
	ld.param.u64 	%rd1, [_Z14half2ushort_rzPt6__half_param_0];
	cvta.to.global.u64 	%rd2, %rd1;
	// begin inline asm
	cvt.rzi.u16.f16 %rs1, %rs2;
	// end inline asm
	st.global.u16 	[%rd2], %rs1;
	ret;

}
	// .globl	_Z11int2half_rdPfi
.visible .entry _Z11int2half_rdPfi(
	.param .u64 .ptr .align 1 _Z11int2half_rdPfi_param_0,
	.param .u32 _Z11int2half_rdPfi_param_1
)
{
	.reg .b16 	%rs<3>;
	.reg .b32 	%r<2>;
	.reg .b32 	%f<2>;
	.reg .b64 	%rd<3>;

	ld.param.u64 	%rd1, [_Z11int2half_rdPfi_param_0];
	ld.param.u32 	%r1, [_Z11int2half_rdPfi_param_1];
	cvta.to.global.u64 	%rd2, %rd1;
	// begin inline asm
	cvt.rm.f16.s32 %rs1, %r1;
	// end inline asm
	// begin inline asm
	{  cvt.f32.f16 %f1, %rs1;}

	// end inline asm
	st.global.f32 	[%rd2], %f1;
	ret;

}
	// .globl	_Z11int2half_rnPfi
.visible .entry _Z11int2half_rnPfi(
	.param .u64 .ptr .align 1 _Z11int2half_rnPfi_param_0,
	.param .u32 _Z11int2half_rnPfi_param_1
)
{
	.reg .b16 	%rs<3>;
	.reg .b32 	%r<2>;
	.reg .b32 	%f<2>;
	.reg .b64 	%rd<3>;

	ld.param.u64 	%rd1, [_Z11int2half_rnPfi_param_0];
	ld.param.u32 	%r1, [_Z11int2half_rnPfi_param_1];
	cvta.to.global.u64 	%rd2, %rd1;
	// begin inline asm
	cvt.rn.f16.s32 %rs1, %r1;
	// end inline asm
	// begin inline asm
	{  cvt.f32.f16 %f1, %rs1;}

	// end inline asm
	st.global.f32 	[%rd2], %f1;
	ret;

}
	// .globl	_Z11int2half_ruPfi
.visible .entry _Z11int2half_ruPfi(
	.param .u64 .ptr .align 1 _Z11int2half_ruPfi_param_0,
	.param .u32 _Z11int2half_ruPfi_param_1
)
{
	.reg .b16 	%rs<3>;
	.reg .b32 	%r<2>;
	.reg .b32 	%f<2>;
	.reg .b64 	%rd<3>;

	ld.param.u64 	%rd1, [_Z11int2half_ruPfi_param_0];
	ld.param.u32 	%r1, [_Z11int2half_ruPfi_param_1];
	cvta.to.global.u64 	%rd2, %rd1;
	// begin inline asm
	cvt.rp.f16.s32 %rs1, %r1;
	// end inline asm
	// begin inline asm
	{  cvt.f32.f16 %f1, %rs1;}

	// end inline asm
	st.global.f32 	[%rd2], %f1;
	ret;

}
	// .globl	_Z11int2half_rzPfi
.visible .entry _Z11int2half_rzPfi(
	.param .u64 .ptr .align 1 _Z11int2half_rzPfi_param_0,
	.param .u32 _Z11int2half_rzPfi_param_1
)
{
	.reg .b16 	%rs<3>;
	.reg .b32 	%r<2>;
	.reg .b32 	%f<2>;
	.reg .b64 	%rd<3>;

	ld.param.u64 	%rd1, [_Z11int2half_rzPfi_param_0];
	ld.param.u32 	%r1, [_Z11int2half_rzPfi_param_1];
	cvta.to.global.u64 	%rd2, %rd1;
	// begin inline asm
	cvt.rz.f16.s32 %rs1, %r1;
	// end inline asm
	// begin inline asm
	{  cvt.f32.f16 %f1, %rs1;}

	// end inline asm
	st.global.f32 	[%rd2], %f1;
	ret;

}
	// .globl	_Z10ll2half_rdPfx
.visible .entry _Z10ll2half_rdPfx(
	.param .u64 .ptr .align 1 _Z10ll2half_rdPfx_param_0,
	.param .u64 _Z10ll2half_rdPfx_param_1
)
{
	.reg .b16 	%rs<3>;
	.reg .b32 	%f<2>;
	.reg .b64 	%rd<4>;

	ld.param.u64 	%rd2, [_Z10ll2half_rdPfx_param_0];
	ld.param.u64 	%rd1, [_Z10ll2half_rdPfx_param_1];
	cvta.to.global.u64 	%rd3, %rd2;
	// begin inline asm
	cvt.rm.f16.s64 %rs1, %rd1;
	// end inline asm
	// begin inline asm
	{  cvt.f32.f16 %f1, %rs1;}

	// end inline asm
	st.global.f32 	[%rd3], %f1;
	ret;

}
	// .globl	_Z10ll2half_rnPfx
.visible .entry _Z10ll2half_rnPfx(
	.param .u64 .ptr .align 1 _Z10ll2half_rnPfx_param_0,
	.param .u64 _Z10ll2half_rnPfx_param_1
)
{
	.reg .b16 	%rs<3>;
	.reg .b32 	%f<2>;
	.reg .b64 	%rd<4>;

	ld.param.u64 	%rd2, [_Z10ll2half_rnPfx_param_0];
	ld.param.u64 	%rd1, [_Z10ll2half_rnPfx_param_1];
	cvta.to.global.u64 	%rd3, %rd2;
	// begin inline asm
	cvt.rn.f16.s64 %rs1, %rd1;
	// end inline asm
	// begin inline asm
	{  cvt.f32.f16 %f1, %rs1;}

	// end inline asm
	st.global.f32 	[%rd3], %f1;
	ret;

}
	// .globl	_Z10ll2half_ruPfx
.visible .entry _Z10ll2half_ruPfx(
	.param .u64 .ptr .align 1 _Z10ll2half_ruPfx_param_0,
	.param .u64 _Z10ll2half_ruPfx_param_1
)
{
	.reg .b16 	%rs<3>;
	.reg .b32 	%f<2>;
	.reg .b64 	%rd<4>;

	ld.param.u64 	%rd2, [_Z10ll2half_ruPfx_param_0];
	ld.param.u64 	%rd1, [_Z10ll2half_ruPfx_param_1];
	cvta.to.global.u64 	%rd3, %rd2;
	// begin inline asm
	cvt.rp.f16.s64 %rs1, %rd1;
	// end inline asm
	// begin inline asm
	{  cvt.f32.f16 %f1, %rs1;}

	// end inline asm
	st.global.f32 	[%rd3], %f1;
	ret;

}
	// .globl	_Z10ll2half_rzPfx
.visible .entry _Z10ll2half_rzPfx(
	.param .u64 .ptr .align 1 _Z10ll2half_rzPfx_param_0,
	.param .u64 _Z10ll2half_rzPfx_param_1
)
{
	.reg .b16 	%rs<3>;
	.reg .b32 	%f<2>;
	.reg .b64 	%rd<4>;

	ld.param.u64 	%rd2, [_Z10ll2half_rzPfx_param_0];
	ld.param.u64 	%rd1, [_Z10ll2half_rzPfx_param_1];
	cvta.to.global.u64 	%rd3, %rd2;
	// begin inline asm
	cvt.rz.f16.s64 %rs1, %rd1;
	// end inline asm
	// begin inline asm
	{  cvt.f32.f16 %f1, %rs1;}

	// end inline asm
	st.global.f32 	[%rd3], %f1;
	ret;

}
	// .globl	_Z13short2half_rdPfs
.visible .entry _Z13short2half_rdPfs(
	.param .u64 .ptr .align 1 _Z13short2half_rdPfs_param_0,
	.param .u16 _Z13short2half_rdPfs_param_1
)
{
	.reg .b16 	%rs<4>;
	.reg .b32 	%f<2>;
	.reg .b64 	%rd<3>;

	ld.param.u64 	%rd1, [_Z13short2half_rdPfs_param_0];
	ld.param.u16 	%rs2, [_Z13short2half_rdPfs_param_1];
	cvta.to.global.u64 	%rd2, %rd1;
	// begin inline asm
	cvt.rm.f16.s16 %rs1, %rs2;
	// end inline asm
	// begin inline asm
	{  cvt.f32.f16 %f1, %rs1;}

	// end inline asm
	st.global.f32 	[%rd2], %f1;
	ret;

}
	// .globl	_Z13short2half_rnPfs
.visible .entry _Z13short2half_rnPfs(
	.param .u64 .ptr .align 1 _Z13short2half_rnPfs_param_0,
	.param .u16 _Z13short2half_rnPfs_param_1
)
{
	.reg .b16 	%rs<4>;
	.reg .b32 	%f<2>;
	.reg .b64 	%rd<3>;

	ld.param.u64 	%rd1, [_Z13short2half_rnPfs_param_0];
	ld.param.u16 	%rs2, [_Z13short2half_rnPfs_param_1];
	cvta.to.global.u64 	%rd2, %rd1;
	// begin inline asm
	cvt.rn.f16.s16 %rs1, %rs2;
	// end inline asm
	// begin inline asm
	{  cvt.f32.f16 %f1, %rs1;}

	// end inline asm
	st.global.f32 	[%rd2], %f1;
	ret;

}
	// .globl	_Z13short2half_ruPfs
.visible .entry _Z13short2half_ruPfs(
	.param .u64 .ptr .align 1 _Z13short2half_ruPfs_param_0,
	.param .u16 _Z13short2half_ruPfs_param_1
)
{
	.reg .b16 	%rs<4>;
	.reg .b32 	%f<2>;
	.reg .b64 	%rd<3>;

	ld.param.u64 	%rd1, [_Z13short2half_ruPfs_param_0];
	ld.param.u16 	%rs2, [_Z13short2half_ruPfs_param_1];
	cvta.to.global.u64 	%rd2, %rd1;
	// begin inline asm
	cvt.rp.f16.s16 %rs1, %rs2;
	// end inline asm
	// begin inline asm
	{  cvt.f32.f16 %f1, %rs1;}

	// end inline asm
	st.global.f32 	[%rd2], %f1;
	ret;

}
	// .globl	_Z13short2half_rzPfs
.visible .entry _Z13short2half_rzPfs(
	.param .u64 .ptr .align 1 _Z13short2half_rzPfs_param_0,
	.param .u16 _Z13short2half_rzPfs_param_1
)
{
	.reg .b16 	%rs<4>;
	.reg .b32 	%f<2>;
	.reg .b64 	%rd<3>;

	ld.param.u64 	%rd1, [_Z13short2half_rzPfs_param_0];
	ld.param.u16 	%rs2, [_Z13short2half_rzPfs_param_1];
	cvta.to.global.u64 	%rd2, %rd1;
	// begin inline asm
	cvt.rz.f16.s16 %rs1, %rs2;
	// end inline asm
	// begin inline asm
	{  cvt.f32.f16 %f1, %rs1;}

	// end inline asm
	st.global.f32 	[%rd2], %f1;
	ret;

}
	// .globl	_Z12uint2half_rdPfj
.visible .entry _Z12uint2half_rdPfj(
	.param .u64 .ptr .align 1 _Z12uint2half_rdPfj_param_0,
	.param .u32 _Z12uint2half_rdPfj_param_1
)
{
	.reg .b16 	%rs<3>;
	.reg .b32 	%r<2>;
	.reg .b32 	%f<2>;
	.reg .b64 	%rd<3>;

	ld.param.u64 	%rd1, [_Z12uint2half_rdPfj_param_0];
	ld.param.u32 	%r1, [_Z12uint2half_rdPfj_param_1];
	cvta.to.global.u64 	%rd2, %rd1;
	// begin inline asm
	cvt.rm.f16.u32 %rs1, %r1;
	// end inline asm
	// begin inline asm
	{  cvt.f32.f16 %f1, %rs1;}

	// end inline asm
	st.global.f32 	[%rd2], %f1;
	ret;

}
	// .globl	_Z12uint2half_rnPfj
.visible .entry _Z12uint2half_rnPfj(
	.param .u64 .ptr .align 1 _Z12uint2half_rnPfj_param_0,
	.param .u32 _Z12uint2half_rnPfj_param_1
)
{
	.reg .b16 	%rs<3>;
	.reg .b32 	%r<2>;
	.reg .b32 	%f<2>;
	.reg .b64 	%rd<3>;

	ld.param.u64 	%rd1, [_Z12uint2half_rnPfj_param_0];
	ld.param.u32 	%r1, [_Z12uint2half_rnPfj_param_1];
	cvta.to.global.u64 	%rd2, %rd1;
	// begin inline asm
	cvt.rn.f16.u32 %rs1, %r1;
	// end inline asm
	// begin inline asm
	{  cvt.f32.f16 %f1, %rs1;}

	// end inline asm
	st.global.f32 	[%rd2], %f1;
	ret;

}
	// .globl	_Z12uint2half_ruPfj
.visible .entry _Z12uint2half_ruPfj(
	.param .u64 .ptr .align 1 _Z12uint2half_ruPfj_param_0,
	.param .u32 _Z12uint2half_ruPfj_param_1
)
{
	.reg .b16 	%rs<3>;
	.reg .b32 	%r<2>;
	.reg .b32 	%f<2>;
	.reg .b64 	%rd<3>;

	ld.param.u64 	%rd1, [_Z12uint2half_ruPfj_param_0];
	ld.param.u32 	%r1, [_Z12uint2half_ruPfj_param_1];
	cvta.to.global.u64 	%rd2, %rd1;
	// begin inline asm
	cvt.rp.f16.u32 %rs1, %r1;
	// end inline asm
	// begin inline asm
	{  cvt.f32.f16 %f1, %rs1;}

	// end inline asm
	st.global.f32 	[%rd2], %f1;
	ret;

}
	// .globl	_Z12uint2half_rzPfj
.visible .entry _Z12uint2half_rzPfj(
	.param .u64 .ptr .align 1 _Z12uint2half_rzPfj_param_0,
	.param .u32 _Z12uint2half_rzPfj_param_1
)
{
	.reg .b16 	%rs<3>;
	.reg .b32 	%r<2>;
	.reg .b32 	%f<2>;
	.reg .b64 	%rd<3>;

	ld.param.u64 	%rd1, [_Z12uint2half_rzPfj_param_0];
	ld.param.u32 	%r1, [_Z12uint2half_rzPfj_param_1];
	cvta.to.global.u64 	%rd2, %rd1;
	// begin inline asm
	cvt.rz.f16.u32 %rs1, %r1;
	// end inline asm
	// begin inline asm
	{  cvt.f32.f16 %f1, %rs1;}

	// end inline asm
	st.global.f32 	[%rd2], %f1;
	ret;

}
	// .globl	_Z11ull2half_rdPfy
.visible .entry _Z11ull2half_rdPfy(
	.param .u64 .ptr .align 1 _Z11ull2half_rdPfy_param_0,
	.param .u64 _Z11ull2half_rdPfy_param_1
)
{
	.reg .b16 	%rs<3>;
	.reg .b32 	%f<2>;
	.reg .b64 	%rd<4>;

	ld.param.u64 	%rd2, [_Z11ull2half_rdPfy_param_0];
	ld.param.u64 	%rd1, [_Z11ull2half_rdPfy_param_1];
	cvta.to.global.u64 	%rd3, %rd2;
	// begin inline asm
	cvt.rm.f16.u64 %rs1, %rd1;
	// end inline asm
	// begin inline asm
	{  cvt.f32.f16 %f1, %rs1;}

	// end inline asm
	st.global.f32 	[%rd3], %f1;
	ret;

}
	// .globl	_Z11ull2half_rnPfy
.visible .entry _Z11ull2half_rnPfy(
	.param .u64 .ptr .align 1 _Z11ull2half_rnPfy_param_0,
	.param .u64 _Z11ull2half_rnPfy_param_1
)
{
	.reg .b16 	%rs<3>;
	.reg .b32 	%f<2>;
	.reg .b64 	%rd<4>;

	ld.param.u64 	%rd2, [_Z11ull2half_rnPfy_param_0];
	ld.param.u64 	%rd1, [_Z11ull2half_rnPfy_param_1];
	cvta.to.global.u64 	%rd3, %rd2;
	// begin inline asm
	cvt.rn.f16.u64 %rs1, %rd1;
	// end inline asm
	// begin inline asm
	{  cvt.f32.f16 %f1, %rs1;}

	// end inline asm
	st.global.f32 	[%rd3], %f1;
	ret;

}
	// .globl	_Z11ull2half_ruPfy
.visible .entry _Z11ull2half_ruPfy(
	.param .u64 .ptr .align 1 _Z11ull2half_ruPfy_param_0,
	.param .u64 _Z11ull2half_ruPfy_param_1
)
{
	.reg .b16 	%rs<3>;
	.reg .b32 	%f<2>;
	.reg .b64 	%rd<4>;

	ld.param.u64 	%rd2, [_Z11ull2half_ruPfy_param_0];
	ld.param.u64 	%rd1, [_Z11ull2half_ruPfy_param_1];
	cvta.to.global.u64 	%rd3, %rd2;
	// begin inline asm
	cvt.rp.f16.u64 %rs1, %rd1;
	// end inline asm
	// begin inline asm
	{  cvt.f32.f16 %f1, %rs1;}

	// end inline asm
	st.global.f32 	[%rd3], %f1;
	ret;

}
	// .globl	_Z11ull2half_rzPfy
.visible .entry _Z11ull2half_rzPfy(
	.param .u64 .ptr .align 1 _Z11ull2half_rzPfy_param_0,
	.param .u64 _Z11ull2half_rzPfy_param_1
)
{
	.reg .b16 	%rs<3>;
	.reg .b32 	%f<2>;
	.reg .b64 	%rd<4>;

	ld.param.u64 	%rd2, [_Z11ull2half_rzPfy_param_0];
	ld.param.u64 	%rd1, [_Z11ull2half_rzPfy_param_1];
	cvta.to.global.u64 	%rd3, %rd2;
	// begin inline asm
	cvt.rz.f16.u64 %rs1, %rd1;
	// end inline asm
	// begin inline asm
	{  cvt.f32.f16 %f1, %rs1;}

	// end inline asm
	st.global.f32 	[%rd3], %f1;
	ret;

}
	// .globl	_Z14ushort2half_rdPft
.visible .entry _Z14ushort2half_rdPft(
	.param .u64 .ptr .align 1 _Z14ushort2half_rdPft_param_0,
	.param .u16 _Z14ushort2half_rdPft_param_1
)
{
	.reg .b16 	%rs<4>;
	.reg .b32 	%f<2>;
	.reg .b64 	%rd<3>;

	ld.param.u64 	%rd1, [_Z14ushort2half_rdPft_param_0];
	ld.param.u16 	%rs2, [_Z14ushort2half_rdPft_param_1];
	cvta.to.global.u64 	%rd2, %rd1;
	// begin inline asm
	cvt.rm.f16.u16 %rs1, %rs2;
	// end inline asm
	// begin inline asm
	{  cvt.f32.f16 %f1, %rs1;}

	// end inline asm
	st.global.f32 	[%rd2], %f1;
	ret;

}
	// .globl	_Z14ushort2half_rnPft
.visible .entry _Z14ushort2half_rnPft(
	.param .u64 .ptr .align 1 _Z14ushort2half_rnPft_param_0,
	.param .u16 _Z14ushort2half_rnPft_param_1
)
{
	.reg .b16 	%rs<4>;
	.reg .b32 	%f<2>;
	.reg .b64 	%rd<3>;

	ld.param.u64 	%rd1, [_Z14ushort2half_rnPft_param_0];
	ld.param.u16 	%rs2, [_Z14ushort2half_rnPft_param_1];
	cvta.to.global.u64 	%rd2, %rd1;
	// begin inline asm
	cvt.rn.f16.u16 %rs1, %rs2;
	// end inline asm
	// begin inline asm
	{  cvt.f32.f16 %f1, %rs1;}

	// end inline asm
	st.global.f32 	[%rd2], %f1;
	ret;

}
	// .globl	_Z14ushort2half_ruPft
.visible .entry _Z14ushort2half_ruPft(
	.param .u64 .ptr .align 1 _Z14ushort2half_ruPft_param_0,
	.param .u16 _Z14ushort2half_ruPft_param_1
)
{
	.reg .b16 	%rs<4>;
	.reg .b32 	%f<2>;
	.reg .b64 	%rd<3>;

	ld.param.u64 	%rd1, [_Z14ushort2half_ruPft_param_0];
	ld.param.u16 	%rs2, [_Z14ushort2half_ruPft_param_1];
	cvta.to.global.u64 	%rd2, %rd1;
	// begin inline asm
	cvt.rp.f16.u16 %rs1, %rs2;
	// end inline asm
	// begin inline asm
	{  cvt.f32.f16 %f1, %rs1;}

	// end inline asm
	st.global.f32 	[%rd2], %f1;
	ret;

}
	// .globl	_Z14ushort2half_rzPft
.visible .entry _Z14ushort2half_rzPft(
	.param .u64 .ptr .align 1 _Z14ushort2half_rzPft_param_0,
	.param .u16 _Z14ushort2half_rzPft_param_1
)
{
	.reg .b16 	%rs<4>;
	.reg .b32 	%f<2>;
	.reg .b64 	%rd<3>;

	ld.param.u64 	%rd1, [_Z14ushort2half_rzPft_param_0];
	ld.param.u16 	%rs2, [_Z14ushort2half_rzPft_param_1];
	cvta.to.global.u64 	%rd2, %rd1;
	// begin inline asm
	cvt.rz.f16.u16 %rs1, %rs2;
	// end inline asm
	// begin inline asm
	{  cvt.f32.f16 %f1, %rs1;}

	// end inline asm
	st.global.f32 	[%rd2], %f1;
	ret;

}


// ===== COMPILED SASS (sm_100) =====

	.target	sm_100

	.elftype	@"ET_EXEC"


//--------------------- .note.nv.tkinfo           --------------------------
	.section	.note.nv.tkinfo,"",@"SHT_NOTE"
	.sectionflags	@"SHF_NOTE_NV_TKINFO"
	.tkinfo
        /*0018*/ 	.word	0x00000002
        /*0030*/ 	.string	""
        /*0030*/ 	.string	"ptxas"
        /*0030*/ 	.string	"Cuda compilation tools, release 13.0, V13.0.88"
        /*0030*/ 	.string	"Build cuda_13.0.r13.0/compiler.36424714_0"
        /*0030*/ 	.string	"-arch sm_100 -m 64 "



//--------------------- .note.nv.cuinfo           --------------------------
	.section	.note.nv.cuinfo,"",@"SHT_NOTE"
	.sectionflags	@"SHF_NOTE_NV_CUINFO"
        /*0018*/ 	.short	0x0002
        /*001a*/ 	.short	0x0064
        /*001c*/ 	.short	0x0082
	.zero		2


//--------------------- .nv.info                  --------------------------
	.section	.nv.info,"",@"SHT_CUDA_INFO"
	.align	4


	//----- nvinfo : EIATTR_REGCOUNT
	.align		4
        /*0000*/ 	.byte	0x04, 0x2f
        /*0002*/ 	.short	(.L_1 - .L_0)
	.align		4
.L_0:
        /*0004*/ 	.word	index@(_Z15float22half2_rnPf6float2)
        /*0008*/ 	.word	0x0000000a


	//----- nvinfo : EIATTR_FRAME_SIZE
	.align		4
.L_1:
        /*000c*/ 	.byte	0x04, 0x11
        /*000e*/ 	.short	(.L_3 - .L_2)
	.align		4
.L_2:
        /*0010*/ 	.word	index@(_Z15float22half2_rnPf6float2)
        /*0014*/ 	.word	0x00000000


	//----- nvinfo : EIATTR_REGCOUNT
	.align		4
.L_3:
        /*0018*/ 	.byte	0x04, 0x2f
        /*001a*/ 	.short	(.L_5 - .L_4)
	.align		4
.L_4:
        /*001c*/ 	.word	index@(_Z10float2halfPff)
        /*0020*/ 	.word	0x00000008


	//----- nvinfo : EIATTR_FRAME_SIZE
	.align		4
.L_5:
        /*0024*/ 	.byte	0x04, 0x11
        /*0026*/ 	.short	(.L_7 - .L_6)
	.align		4
.L_6:
        /*0028*/ 	.word	index@(_Z10float2halfPff)
        /*002c*/ 	.word	0x00000000


	//----- nvinfo : EIATTR_REGCOUNT
	.align		4
.L_7:
        /*0030*/ 	.byte	0x04, 0x2f
        /*0032*/ 	.short	(.L_9 - .L_8)
	.align		4
.L_8:
        /*0034*/ 	.word	index@(_Z14float2half2_rnPff)
        /*0038*/ 	.word	0x00000008


	//----- nvinfo : EIATTR_FRAME_SIZE
	.align		4
.L_9:
        /*003c*/ 	.byte	0x04, 0x11
        /*003e*/ 	.short	(.L_11 - .L_10)
	.align		4
.L_10:
        /*0040*/ 	.word	index@(_Z14float2half2_rnPff)
        /*0044*/ 	.word	0x00000000


	//----- nvinfo : EIATTR_REGCOUNT
	.align		4
.L_11:
        /*0048*/ 	.byte	0x04, 0x2f
        /*004a*/ 	.short	(.L_13 - .L_12)
	.align		4
.L_12:
        /*004c*/ 	.word	index@(_Z13float2half_rdPff)
        /*0050*/ 	.word	0x00000008


	//----- nvinfo : EIATTR_FRAME_SIZE
	.align		4
.L_13:
        /*0054*/ 	.byte	0x04, 0x11
        /*0056*/ 	.short	(.L_15 - .L_14)
	.align		4
.L_14:
        /*0058*/ 	.word	index@(_Z13float2half_rdPff)
        /*005c*/ 	.word	0x00000000


	//----- nvinfo : EIATTR_REGCOUNT
	.align		4
.L_15:
        /*0060*/ 	.byte	0x04, 0x2f
        /*0062*/ 	.short	(.L_17 - .L_16)
	.align		4
.L_16:
        /*0064*/ 	.word	index@(_Z13float2half_rnPff)
        /*0068*/ 	.word	0x00000008


	//----- nvinfo : EIATTR_FRAME_SIZE
	.align		4
.L_17:
        /*006c*/ 	.byte	0x04, 0x11
        /*006e*/ 	.short	(.L_19 - .L_18)
	.align		4
.L_18:
        /*0070*/ 	.word	index@(_Z13float2half_rnPff)
        /*0074*/ 	.word	0x00000000


	//----- nvinfo : EIATTR_REGCOUNT
	.align		4
.L_19:
        /*0078*/ 	.byte	0x04, 0x2f
        /*007a*/ 	.short	(.L_21 - .L_20)
	.align		4
.L_20:
        /*007c*/ 	.word	index@(_Z13float2half_ruPff)
        /*0080*/ 	.word	0x00000008


	//----- nvinfo : EIATTR_FRAME_SIZE
	.align		4
.L_21:
        /*0084*/ 	.byte	0x04, 0x11
        /*0086*/ 	.short	(.L_23 - .L_22)
	.align		4
.L_22:
        /*0088*/ 	.word	index@(_Z13float2half_ruPff)
        /*008c*/ 	.word	0x00000000


	//----- nvinfo : EIATTR_REGCOUNT
	.align		4
.L_23:
        /*0090*/ 	.byte	0x04, 0x2f
        /*0092*/ 	.short	(.L_25 - .L_24)
	.align		4
.L_24:
        /*0094*/ 	.word	index@(_Z13float2half_rzPff)
        /*0098*/ 	.word	0x00000008


	//----- nvinfo : EIATTR_FRAME_SIZE
	.align		4
.L_25:
        /*009c*/ 	.byte	0x04, 0x11
        /*009e*/ 	.short	(.L_27 - .L_26)
	.align		4
.L_26:
        /*00a0*/ 	.word	index@(_Z13float2half_rzPff)
        /*00a4*/ 	.word	0x00000000


	//----- nvinfo : EIATTR_REGCOUNT
	.align		4
.L_27:
        /*00a8*/ 	.byte	0x04, 0x2f
        /*00aa*/ 	.short	(.L_29 - .L_28)
	.align		4
.L_28:
        /*00ac*/ 	.word	index@(_Z15floats2half2_rnPfff)
        /*00b0*/ 	.word	0x0000000a


	//----- nvinfo : EIATTR_FRAME_SIZE
	.align		4
.L_29:
        /*00b4*/ 	.byte	0x04, 0x11
        /*00b6*/ 	.short	(.L_31 - .L_30)
	.align		4
.L_30:
        /*00b8*/ 	.word	index@(_Z15floats2half2_rnPfff)
        /*00bc*/ 	.word	0x00000000


	//----- nvinfo : EIATTR_REGCOUNT
	.align		4
.L_31:
        /*00c0*/ 	.byte	0x04, 0x2f
        /*00c2*/ 	.short	(.L_33 - .L_32)
	.align		4
.L_32:
        /*00c4*/ 	.word	index@(_Z12half22float2Pf7__half2)
        /*00c8*/ 	.word	0x0000000a


	//----- nvinfo : EIATTR_FRAME_SIZE
	.align		4
.L_33:
        /*00cc*/ 	.byte	0x04, 0x11
        /*00ce*/ 	.short	(.L_35 - .L_34)
	.align		4
.L_34:
        /*00d0*/ 	.word	index@(_Z12half22float2Pf7__half2)
        /*00d4*/ 	.word	0x00000000


	//----- nvinfo : EIATTR_REGCOUNT
	.align		4
.L_35:
        /*00d8*/ 	.byte	0x04, 0x2f
        /*00da*/ 	.short	(.L_37 - .L_36)
	.align		4
.L_36:
        /*00dc*/ 	.word	index@(_Z10half2floatPf6__half)
        /*00e0*/ 	.word	0x00000008


	//----- nvinfo : EIATTR_FRAME_SIZE
	.align		4
.L_37:
        /*00e4*/ 	.byte	0x04, 0x11
        /*00e6*/ 	.short	(.L_39 - .L_38)
	.align		4
.L_38:
        /*00e8*/ 	.word	index@(_Z10half2floatPf6__half)
        /*00ec*/ 	.word	0x00000000


	//----- nvinfo : EIATTR_REGCOUNT
	.align		4
.L_39:
        /*00f0*/ 	.byte	0x04, 0x2f
        /*00f2*/ 	.short	(.L_41 - .L_40)
	.align		4
.L_40:
        /*00f4*/ 	.word	index@(_Z11half2int_rdPi6__half)
        /*00f8*/ 	.word	0x00000008


	//----- nvinfo : EIATTR_FRAME_SIZE
	.align		4
.L_41:
        /*00fc*/ 	.byte	0x04, 0x11
        /*00fe*/ 	.short	(.L_43 - .L_42)
	.align		4
.L_42:
        /*0100*/ 	.word	index@(_Z11half2int_rdPi6__half)
        /*0104*/ 	.word	0x00000000


	//----- nvinfo : EIATTR_REGCOUNT
	.align		4
.L_43:
        /*0108*/ 	.byte	0x04, 0x2f
        /*010a*/ 	.short	(.L_45 - .L_44)
	.align		4
.L_44:
        /*010c*/ 	.word	index@(_Z11half2int_rnPi6__half)
        /*0110*/ 	.word	0x00000008


	//----- nvinfo : EIATTR_FRAME_SIZE
	.align		4
.L_45:
        /*0114*/ 	.byte	0x04, 0x11
        /*0116*/ 	.short	(.L_47 - .L_46)
	.align		4
.L_46:
        /*0118*/ 	.word	index@(_Z11half2int_rnPi6__half)
        /*011c*/ 	.word	0x00000000


	//----- nvinfo : EIATTR_REGCOUNT
	.align		4
.L_47:
        /*0120*/ 	.byte	0x04, 0x2f
        /*0122*/ 	.short	(.L_49 - .L_48)
	.align		4
.L_48:
        /*0124*/ 	.word	index@(_Z11half2int_ruPi6__half)
        /*0128*/ 	.word	0x00000008


	//----- nvinfo : EIATTR_FRAME_SIZE
	.align		4
.L_49:
        /*012c*/ 	.byte	0x04, 0x11
        /*012e*/ 	.short	(.L_51 - .L_50)
	.align		4
.L_50:
        /*0130*/ 	.word	index@(_Z11half2int_ruPi6__half)
        /*0134*/ 	.word	0x00000000


	//----- nvinfo : EIATTR_REGCOUNT
	.align		4
.L_51:
        /*0138*/ 	.byte	0x04, 0x2f
        /*013a*/ 	.short	(.L_53 - .L_52)
	.align		4
.L_52:
        /*013c*/ 	.word	index@(_Z11half2int_rzPi6__half)
        /*0140*/ 	.word	0x00000008


	//----- nvinfo : EIATTR_FRAME_SIZE
	.align		4
.L_53:
        /*0144*/ 	.byte	0x04, 0x11
        /*0146*/ 	.short	(.L_55 - .L_54)
	.align		4
.L_54:
        /*0148*/ 	.word	index@(_Z11half2int_rzPi6__half)
        /*014c*/ 	.word	0x00000000


	//----- nvinfo : EIATTR_REGCOUNT
	.align		4
.L_55:
        /*0150*/ 	.byte	0x04, 0x2f
        /*0152*/ 	.short	(.L_57 - .L_56)
	.align		4
.L_56:
        /*0154*/ 	.word	index@(_Z10half2ll_rdPx6__half)
        /*0158*/ 	.word	0x00000008


	//----- nvinfo : EIATTR_FRAME_SIZE
	.align		4
.L_57:
        /*015c*/ 	.byte	0x04, 0x11
        /*015e*/ 	.short	(.L_59 - .L_58)
	.align		4
.L_58:
        /*0160*/ 	.word	index@(_Z10half2ll_rdPx6__half)
        /*0164*/ 	.word	0x00000000


	//----- nvinfo : EIATTR_REGCOUNT
	.align		4
.L_59:
        /*0168*/ 	.byte	0x04, 0x2f
        /*016a*/ 	.short	(.L_61 - .L_60)
	.align		4
.L_60:
        /*016c*/ 	.word	index@(_Z10half2ll_rnPx6__half)
        /*0170*/ 	.word	0x00000008


	//----- nvinfo : EIATTR_FRAME_SIZE
	.align		4
.L_61:
        /*0174*/ 	.byte	0x04, 0x11
        /*0176*/ 	.short	(.L_63 - .L_62)
	.align		4
.L_62:
        /*0178*/ 	.word	index@(_Z10half2ll_rnPx6__half)
        /*017c*/ 	.word	0x00000000


	//----- nvinfo : EIATTR_REGCOUNT
	.align		4
.L_63:
        /*0180*/ 	.byte	0x04, 0x2f
        /*0182*/ 	.short	(.L_65 - .L_64)
	.align		4
.L_64:
        /*0184*/ 	.word	index@(_Z10half2ll_ruPx6__half)
        /*0188*/ 	.word	0x00000008


	//----- nvinfo : EIATTR_FRAME_SIZE
	.align		4
.L_65:
        /*018c*/ 	.byte	0x04, 0x11
        /*018e*/ 	.short	(.L_67 - .L_66)
	.align		4
.L_66:
        /*0190*/ 	.word	index@(_Z10half2ll_ruPx6__half)
        /*0194*/ 	.word	0x00000000


	//----- nvinfo : EIATTR_REGCOUNT
	.align		4
.L_67:
        /*0198*/ 	.byte	0x04, 0x2f
        /*019a*/ 	.short	(.L_69 - .L_68)
	.align		4
.L_68:
        /*019c*/ 	.word	index@(_Z10half2ll_rzPx6__half)
        /*01a0*/ 	.word	0x00000008


	//----- nvinfo : EIATTR_FRAME_SIZE
	.align		4
.L_69:
        /*01a4*/ 	.byte	0x04, 0x11
        /*01a6*/ 	.short	(.L_71 - .L_70)
	.align		4
.L_70:
        /*01a8*/ 	.word	index@(_Z10half2ll_rzPx6__half)
        /*01ac*/ 	.word	0x00000000


	//----- nvinfo : EIATTR_REGCOUNT
	.align		4
.L_71:
        /*01b0*/ 	.byte	0x04, 0x2f
        /*01b2*/ 	.short	(.L_73 - .L_72)
	.align		4
.L_72:
        /*01b4*/ 	.word	index@(_Z13half2short_rdPs6__half)
        /*01b8*/ 	.word	0x00000008


	//----- nvinfo : EIATTR_FRAME_SIZE
	.align		4
.L_73:
        /*01bc*/ 	.byte	0x04, 0x11
        /*01be*/ 	.short	(.L_75 - .L_74)
	.align		4
.L_74:
        /*01c0*/ 	.word	index@(_Z13half2short_rdPs6__half)
        /*01c4*/ 	.word	0x00000000


	//----- nvinfo : EIATTR_REGCOUNT
	.align		4
.L_75:
        /*01c8*/ 	.byte	0x04, 0x2f
        /*01ca*/ 	.short	(.L_77 - .L_76)
	.align		4
.L_76:
        /*01cc*/ 	.word	index@(_Z13half2short_rnPs6__half)
        /*01d0*/ 	.word	0x00000008


	//----- nvinfo : EIATTR_FRAME_SIZE
	.align		4
.L_77:
        /*01d4*/ 	.byte	0x04, 0x11
        /*01d6*/ 	.short	(.L_79 - .L_78)
	.align		4
.L_78:
        /*01d8*/ 	.word	index@(_Z13half2short_rnPs6__half)
        /*01dc*/ 	.word	0x00000000


	//----- nvinfo : EIATTR_REGCOUNT
	.align		4
.L_79:
        /*01e0*/ 	.byte	0x04, 0x2f
        /*01e2*/ 	.short	(.L_81 - .L_80)
	.align		4
.L_80:
        /*01e4*/ 	.word	index@(_Z13half2short_ruPs6__half)
        /*01e8*/ 	.word	0x00000008


	//----- nvinfo : EIATTR_FRAME_SIZE
	.align		4
.L_81:
        /*01ec*/ 	.byte	0x04, 0x11
        /*01ee*/ 	.short	(.L_83 - .L_82)
	.align		4
.L_82:
        /*01f0*/ 	.word	index@(_Z13half2short_ruPs6__half)
        /*01f4*/ 	.word	0x00000000


	//----- nvinfo : EIATTR_REGCOUNT
	.align		4
.L_83:
        /*01f8*/ 	.byte	0x04, 0x2f
        /*01fa*/ 	.short	(.L_85 - .L_84)
	.align		4
.L_84:
        /*01fc*/ 	.word	index@(_Z13half2short_rzPs6__half)
        /*0200*/ 	.word	0x00000008


	//----- nvinfo : EIATTR_FRAME_SIZE
	.align		4
.L_85:
        /*0204*/ 	.byte	0x04, 0x11
        /*0206*/ 	.short	(.L_87 - .L_86)
	.align		4
.L_86:
        /*0208*/ 	.word	index@(_Z13half2short_rzPs6__half)
        /*020c*/ 	.word	0x00000000


	//----- nvinfo : EIATTR_REGCOUNT
	.align		4
.L_87:
        /*0210*/ 	.byte	0x04, 0x2f
        /*0212*/ 	.short	(.L_89 - .L_88)
	.align		4
.L_88:
        /*0214*/ 	.word	index@(_Z12half2uint_rdPj6__half)
        /*0218*/ 	.word	0x00000008


	//----- nvinfo : EIATTR_FRAME_SIZE
	.align		4
.L_89:
        /*021c*/ 	.byte	0x04, 0x11
        /*021e*/ 	.short	(.L_91 - .L_90)
	.align		4
.L_90:
        /*0220*/ 	.word	index@(_Z12half2uint_rdPj6__half)
        /*0224*/ 	.word	0x00000000


	//----- nvinfo : EIATTR_REGCOUNT
	.align		4
.L_91:
        /*0228*/ 	.byte	0x04, 0x2f
        /*022a*/ 	.short	(.L_93 - .L_92)
	.align		4
.L_92:
        /*022c*/ 	.word	index@(_Z12half2uint_rnPj6__half)
        /*0230*/ 	.word	0x00000008


	//----- nvinfo : EIATTR_FRAME_SIZE
	.align		4
.L_93:
        /*0234*/ 	.byte	0x04, 0x11
        /*0236*/ 	.short	(.L_95 - .L_94)
	.align		4
.L_94:
        /*0238*/ 	.word	index@(_Z12half2uint_rnPj6__half)
        /*023c*/ 	.word	0x00000000


	//----- nvinfo : EIATTR_REGCOUNT
	.align		4
.L_95:
        /*0240*/ 	.byte	0x04, 0x2f
        /*0242*/ 	.short	(.L_97 - .L_96)
	.align		4
.L_96:
        /*0244*/ 	.word	index@(_Z12half2uint_ruPj6__half)
        /*0248*/ 	.word	0x00000008


	//----- nvinfo : EIATTR_FRAME_SIZE
	.align		4
.L_97:
        /*024c*/ 	.byte	0x04, 0x11
        /*024e*/ 	.short	(.L_99 - .L_98)
	.align		4
.L_98:
        /*0250*/ 	.word	index@(_Z12half2uint_ruPj6__half)
        /*0254*/ 	.word	0x00000000


	//----- nvinfo : EIATTR_REGCOUNT
	.align		4
.L_99:
        /*0258*/ 	.byte	0x04, 0x2f
        /*025a*/ 	.short	(.L_101 - .L_100)
	.align		4
.L_100:
        /*025c*/ 	.word	index@(_Z12half2uint_rzPj6__half)
        /*0260*/ 	.word	0x00000008


	//----- nvinfo : EIATTR_FRAME_SIZE
	.align		4
.L_101:
        /*0264*/ 	.byte	0x04, 0x11
        /*0266*/ 	.short	(.L_103 - .L_102)
	.align		4
.L_102:
        /*0268*/ 	.word	index@(_Z12half2uint_rzPj6__half)
        /*026c*/ 	.word	0x00000000


	//----- nvinfo : EIATTR_REGCOUNT
	.align		4
.L_103:
        /*0270*/ 	.byte	0x04, 0x2f
        /*0272*/ 	.short	(.L_105 - .L_104)
	.align		4
.L_104:
        /*0274*/ 	.word	index@(_Z11half2ull_rdPy6__half)
        /*0278*/ 	.word	0x00000008


	//----- nvinfo : EIATTR_FRAME_SIZE
	.align		4
.L_105:
        /*027c*/ 	.byte	0x04, 0x11
        /*027e*/ 	.short	(.L_107 - .L_106)
	.align		4
.L_106:
        /*0280*/ 	.word	index@(_Z11half2ull_rdPy6__half)
        /*0284*/ 	.word	0x00000000


	//----- nvinfo : EIATTR_REGCOUNT
	.align		4
.L_107:
        /*0288*/ 	.byte	0x04, 0x2f
        /*028a*/ 	.short	(.L_109 - .L_108)
	.align		4
.L_108:
        /*028c*/ 	.word	index@(_Z11half2ull_rnPy6__half)
        /*0290*/ 	.word	0x00000008


	//----- nvinfo : EIATTR_FRAME_SIZE
	.align		4
.L_109:
        /*0294*/ 	.byte	0x04, 0x11
        /*0296*/ 	.short	(.L_111 - .L_110)
	.align		4
.L_110:
        /*0298*/ 	.word	index@(_Z11half2ull_rnPy6__half)
        /*029c*/ 	.word	0x00000000


	//----- nvinfo : EIATTR_REGCOUNT
	.align		4
.L_111:
        /*02a0*/ 	.byte	0x04, 0x2f
        /*02a2*/ 	.short	(.L_113 - .L_112)
	.align		4
.L_112:
        /*02a4*/ 	.word	index@(_Z11half2ull_ruPy6__half)
        /*02a8*/ 	.word	0x00000008


	//----- nvinfo : EIATTR_FRAME_SIZE
	.align		4
.L_113:
        /*02ac*/ 	.byte	0x04, 0x11
        /*02ae*/ 	.short	(.L_115 - .L_114)
	.align		4
.L_114:
        /*02b0*/ 	.word	index@(_Z11half2ull_ruPy6__half)
        /*02b4*/ 	.word	0x00000000


	//----- nvinfo : EIATTR_REGCOUNT
	.align		4
.L_115:
        /*02b8*/ 	.byte	0x04, 0x2f
        /*02ba*/ 	.short	(.L_117 - .L_116)
	.align		4
.L_116:
        /*02bc*/ 	.word	index@(_Z11half2ull_rzPy6__half)
        /*02c0*/ 	.word	0x00000008


	//----- nvinfo : EIATTR_FRAME_SIZE
	.align		4
.L_117:
        /*02c4*/ 	.byte	0x04, 0x11
        /*02c6*/ 	.short	(.L_119 - .L_118)
	.align		4
.L_118:
        /*02c8*/ 	.word	index@(_Z11half2ull_rzPy6__half)
        /*02cc*/ 	.word	0x00000000


	//----- nvinfo : EIATTR_REGCOUNT
	.align		4
.L_119:
        /*02d0*/ 	.byte	0x04, 0x2f
        /*02d2*/ 	.short	(.L_121 - .L_120)
	.align		4
.L_120:
        /*02d4*/ 	.word	index@(_Z14half2ushort_rdPt6__half)
        /*02d8*/ 	.word	0x00000008


	//----- nvinfo : EIATTR_FRAME_SIZE
	.align		4
.L_121:
        /*02dc*/ 	.byte	0x04, 0x11
        /*02de*/ 	.short	(.L_123 - .L_122)
	.align		4
.L_122:
        /*02e0*/ 	.word	index@(_Z14half2ushort_rdPt6__half)
        /*02e4*/ 	.word	0x00000000


	//----- nvinfo : EIATTR_REGCOUNT
	.align		4
.L_123:
        /*02e8*/ 	.byte	0x04, 0x2f
        /*02ea*/ 	.short	(.L_125 - .L_124)
	.align		4
.L_124:
        /*02ec*/ 	.word	index@(_Z14half2ushort_rnPt6__half)
        /*02f0*/ 	.word	0x00000008


	//----- nvinfo : EIATTR_FRAME_SIZE
	.align		4
.L_125:
        /*02f4*/ 	.byte	0x04, 0x11
        /*02f6*/ 	.short	(.L_127 - .L_126)
	.align		4
.L_126:
        /*02f8*/ 	.word	index@(_Z14half2ushort_rnPt6__half)
        /*02fc*/ 	.word	0x00000000


	//----- nvinfo : EIATTR_REGCOUNT
	.align		4
.L_127:
        /*0300*/ 	.byte	0x04, 0x2f
        /*0302*/ 	.short	(.L_129 - .L_128)
	.align		4
.L_128:
        /*0304*/ 	.word	index@(_Z14half2ushort_ruPt6__half)
        /*0308*/ 	.word	0x00000008


	//----- nvinfo : EIATTR_FRAME_SIZE
	.align		4
.L_129:
        /*030c*/ 	.byte	0x04, 0x11
        /*030e*/ 	.short	(.L_131 - .L_130)
	.align		4
.L_130:
        /*0310*/ 	.word	index@(_Z14half2ushort_ruPt6__half)
        /*0314*/ 	.word	0x00000000


	//----- nvinfo : EIATTR_REGCOUNT
	.align		4
.L_131:
        /*0318*/ 	.byte	0x04, 0x2f
        /*031a*/ 	.short	(.L_133 - .L_132)
	.align		4
.L_132:
        /*031c*/ 	.word	index@(_Z14half2ushort_rzPt6__half)
        /*0320*/ 	.word	0x00000008


	//----- nvinfo : EIATTR_FRAME_SIZE
	.align		4
.L_133:
        /*0324*/ 	.byte	0x04, 0x11
        /*0326*/ 	.short	(.L_135 - .L_134)
	.align		4
.L_134:
        /*0328*/ 	.word	index@(_Z14half2ushort_rzPt6__half)
        /*032c*/ 	.word	0x00000000


	//----- nvinfo : EIATTR_REGCOUNT
	.align		4
.L_135:
        /*0330*/ 	.byte	0x04, 0x2f
        /*0332*/ 	.short	(.L_137 - .L_136)
	.align		4
.L_136:
        /*0334*/ 	.word	index@(_Z11int2half_rdPfi)
        /*0338*/ 	.word	0x00000008


	//----- nvinfo : EIATTR_FRAME_SIZE
	.align		4
.L_137:
        /*033c*/ 	.byte	0x04, 0x11
        /*033e*/ 	.short	(.L_139 - .L_138)
	.align		4
.L_138:
        /*0340*/ 	.word	index@(_Z11int2half_rdPfi)
        /*0344*/ 	.word	0x00000000


	//----- nvinfo : EIATTR_REGCOUNT
	.align		4
.L_139:
        /*0348*/ 	.byte	0x04, 0x2f
        /*034a*/ 	.short	(.L_141 - .L_140)
	.align		4
.L_140:
        /*034c*/ 	.word	index@(_Z11int2half_rnPfi)
        /*0350*/ 	.word	0x00000008


	//----- nvinfo : EIATTR_FRAME_SIZE
	.align		4
.L_141:
        /*0354*/ 	.byte	0x04, 0x11
        /*0356*/ 	.short	(.L_143 - .L_142)
	.align		4
.L_142:
        /*0358*/ 	.word	index@(_Z11int2half_rnPfi)
        /*035c*/ 	.word	0x00000000


	//----- nvinfo : EIATTR_REGCOUNT
	.align		4
.L_143:
        /*0360*/ 	.byte	0x04, 0x2f
        /*0362*/ 	.short	(.L_145 - .L_144)
	.align		4
.L_144:
        /*0364*/ 	.word	index@(_Z11int2half_ruPfi)
        /*0368*/ 	.word	0x00000008


	//----- nvinfo : EIATTR_FRAME_SIZE
	.align		4
.L_145:
        /*036c*/ 	.byte	0x04, 0x11
        /*036e*/ 	.short	(.L_147 - .L_146)
	.align		4
.L_146:
        /*0370*/ 	.word	index@(_Z11int2half_ruPfi)
        /*0374*/ 	.word	0x00000000


	//----- nvinfo : EIATTR_REGCOUNT
	.align		4
.L_147:
        /*0378*/ 	.byte	0x04, 0x2f
        /*037a*/ 	.short	(.L_149 - .L_148)
	.align		4
.L_148:
        /*037c*/ 	.word	index@(_Z11int2half_rzPfi)
        /*0380*/ 	.word	0x00000008


	//----- nvinfo : EIATTR_FRAME_SIZE
	.align		4
.L_149:
        /*0384*/ 	.byte	0x04, 0x11
        /*0386*/ 	.short	(.L_151 - .L_150)
	.align		4
.L_150:
        /*0388*/ 	.word	index@(_Z11int2half_rzPfi)
        /*038c*/ 	.word	0x00000000


	//----- nvinfo : EIATTR_REGCOUNT
	.align		4
.L_151:
        /*0390*/ 	.byte	0x04, 0x2f
        /*0392*/ 	.short	(.L_153 - .L_152)
	.align		4
.L_152:
        /*0394*/ 	.word	index@(_Z10ll2half_rdPfx)
        /*0398*/ 	.word	0x00000008


	//----- nvinfo : EIATTR_FRAME_SIZE
	.align		4
.L_153:
        /*039c*/ 	.byte	0x04, 0x11
        /*039e*/ 	.short	(.L_155 - .L_154)
	.align		4
.L_154:
        /*03a0*/ 	.word	index@(_Z10ll2half_rdPfx)
        /*03a4*/ 	.word	0x00000000


	//----- nvinfo : EIATTR_REGCOUNT
	.align		4
.L_155:
        /*03a8*/ 	.byte	0x04, 0x2f
        /*03aa*/ 	.short	(.L_157 - .L_156)
	.align		4
.L_156:
        /*03ac*/ 	.word	index@(_Z10ll2half_rnPfx)
        /*03b0*/ 	.word	0x00000008


	//----- nvinfo : EIATTR_FRAME_SIZE
	.align		4
.L_157:
        /*03b4*/ 	.byte	0x04, 0x11
        /*03b6*/ 	.short	(.L_159 - .L_158)
	.align		4
.L_158:
        /*03b8*/ 	.word	index@(_Z10ll2half_rnPfx)
        /*03bc*/ 	.word	0x00000000


	//----- nvinfo : EIATTR_REGCOUNT
	.align		4
.L_159:
        /*03c0*/ 	.byte	0x04, 0x2f
        /*03c2*/ 	.short	(.L_161 - .L_160)
	.align		4
.L_160:
        /*03c4*/ 	.word	index@(_Z10ll2half_ruPfx)
        /*03c8*/ 	.word	0x00000008


	//----- nvinfo : EIATTR_FRAME_SIZE
	.align		4
.L_161:
        /*03cc*/ 	.byte	0x04, 0x11
        /*03ce*/ 	.short	(.L_163 - .L_162)
	.align		4
.L_162:
        /*03d0*/ 	.word	index@(_Z10ll2half_ruPfx)
        /*03d4*/ 	.word	0x00000000


	//----- nvinfo : EIATTR_REGCOUNT
	.align		4
.L_163:
        /*03d8*/ 	.byte	0x04, 0x2f
        /*03da*/ 	.short	(.L_165 - .L_164)
	.align		4
.L_164:
        /*03dc*/ 	.word	index@(_Z10ll2half_rzPfx)
        /*03e0*/ 	.word	0x00000008


	//----- nvinfo : EIATTR_FRAME_SIZE
	.align		4
.L_165:
        /*03e4*/ 	.byte	0x04, 0x11
        /*03e6*/ 	.short	(.L_167 - .L_166)
	.align		4
.L_166:
        /*03e8*/ 	.word	index@(_Z10ll2half_rzPfx)
        /*03ec*/ 	.word	0x00000000


	//----- nvinfo : EIATTR_REGCOUNT
	.align		4
.L_167:
        /*03f0*/ 	.byte	0x04, 0x2f
        /*03f2*/ 	.short	(.L_169 - .L_168)
	.align		4
.L_168:
        /*03f4*/ 	.word	index@(_Z13short2half_rdPfs)
        /*03f8*/ 	.word	0x00000008


	//----- nvinfo : EIATTR_FRAME_SIZE
	.align		4
.L_169:
        /*03fc*/ 	.byte	0x04, 0x11
        /*03fe*/ 	.short	(.L_171 - .L_170)
	.align		4
.L_170:
        /*0400*/ 	.word	index@(_Z13short2half_rdPfs)
        /*0404*/ 	.word	0x00000000


	//----- nvinfo : EIATTR_REGCOUNT
	.align		4
.L_171:
        /*0408*/ 	.byte	0x04, 0x2f
        /*040a*/ 	.short	(.L_173 - .L_172)
	.align		4
.L_172:
        /*040c*/ 	.word	index@(_Z13short2half_rnPfs)
        /*0410*/ 	.word	0x00000008


	//----- nvinfo : EIATTR_FRAME_SIZE
	.align		4
.L_173:
        /*0414*/ 	.byte	0x04, 0x11
        /*0416*/ 	.short	(.L_175 - .L_174)
	.align		4
.L_174:
        /*0418*/ 	.word	index@(_Z13short2half_rnPfs)
        /*041c*/ 	.word	0x00000000


	//----- nvinfo : EIATTR_REGCOUNT
	.align		4
.L_175:
        /*0420*/ 	.byte	0x04, 0x2f
        /*0422*/ 	.short	(.L_177 - .L_176)
	.align		4
.L_176:
        /*0424*/ 	.word	index@(_Z13short2half_ruPfs)
        /*0428*/ 	.word	0x00000008


	//----- nvinfo : EIATTR_FRAME_SIZE
	.align		4
.L_177:
        /*042c*/ 	.byte	0x04, 0x11
        /*042e*/ 	.short	(.L_179 - .L_178)
	.align		4
.L_178:
        /*0430*/ 	.word	index@(_Z13short2half_ruPfs)
        /*0434*/ 	.word	0x00000000


	//----- nvinfo : EIATTR_REGCOUNT
	.align		4
.L_179:
        /*0438*/ 	.byte	0x04, 0x2f
        /*043a*/ 	.short	(.L_181 - .L_180)
	.align		4
.L_180:
        /*043c*/ 	.word	index@(_Z13short2half_rzPfs)
        /*0440*/ 	.word	0x00000008


	//----- nvinfo : EIATTR_FRAME_SIZE
	.align		4
.L_181:
        /*0444*/ 	.byte	0x04, 0x11
        /*0446*/ 	.short	(.L_183 - .L_182)
	.align		4
.L_182:
        /*0448*/ 	.word	index@(_Z13short2half_rzPfs)
        /*044c*/ 	.word	0x00000000


	//----- nvinfo : EIATTR_REGCOUNT
	.align		4
.L_183:
        /*0450*/ 	.byte	0x04, 0x2f
        /*0452*/ 	.short	(.L_185 - .L_184)
	.align		4
.L_184:
        /*0454*/ 	.word	index@(_Z12uint2half_rdPfj)
        /*0458*/ 	.word	0x00000008


	//----- nvinfo : EIATTR_FRAME_SIZE
	.align		4
.L_185:
        /*045c*/ 	.byte	0x04, 0x11
        /*045e*/ 	.short	(.L_187 - .L_186)
	.align		4
.L_186:
        /*0460*/ 	.word	index@(_Z12uint2half_rdPfj)
        /*0464*/ 	.word	0x00000000


	//----- nvinfo : EIATTR_REGCOUNT
	.align		4
.L_187:
        /*0468*/ 	.byte	0x04, 0x2f
        /*046a*/ 	.short	(.L_189 - .L_188)
	.align		4
.L_188:
        /*046c*/ 	.word	index@(_Z12uint2half_rnPfj)
        /*0470*/ 	.word	0x00000008


	//----- nvinfo : EIATTR_FRAME_SIZE
	.align		4
.L_189:
        /*0474*/ 	.byte	0x04, 0x11
        /*0476*/ 	.short	(.L_191 - .L_190)
	.align		4
.L_190:
        /*0478*/ 	.word	index@(_Z12uint2half_rnPfj)
        /*047c*/ 	.word	0x00000000


	//----- nvinfo : EIATTR_REGCOUNT
	.align		4
.L_191:
        /*0480*/ 	.byte	0x04, 0x2f
        /*0482*/ 	.short	(.L_193 - .L_192)
	.align		4
.L_192:
        /*0484*/ 	.word	index@(_Z12uint2half_ruPfj)
        /*0488*/ 	.word	0x00000008


	//----- nvinfo : EIATTR_FRAME_SIZE
	.align		4
.L_193:
        /*048c*/ 	.byte	0x04, 0x11
        /*048e*/ 	.short	(.L_195 - .L_194)
	.align		4
.L_194:
        /*0490*/ 	.word	index@(_Z12uint2half_ruPfj)
        /*0494*/ 	.word	0x00000000


	//----- nvinfo : EIATTR_REGCOUNT
	.align		4
.L_195:
        /*0498*/ 	.byte	0x04, 0x2f
        /*049a*/ 	.short	(.L_197 - .L_196)
	.align		4
.L_196:
        /*049c*/ 	.word	index@(_Z12uint2half_rzPfj)
        /*04a0*/ 	.word	0x00000008


	//----- nvinfo : EIATTR_FRAME_SIZE
	.align		4
.L_197:
        /*04a4*/ 	.byte	0x04, 0x11
        /*04a6*/ 	.short	(.L_199 - .L_198)
	.align		4
.L_198:
        /*04a8*/ 	.word	index@(_Z12uint2half_rzPfj)
        /*04ac*/ 	.word	0x00000000


	//----- nvinfo : EIATTR_REGCOUNT
	.align		4
.L_199:
        /*04b0*/ 	.byte	0x04, 0x2f
        /*04b2*/ 	.short	(.L_201 - .L_200)
	.align		4
.L_200:
        /*04b4*/ 	.word	index@(_Z11ull2half_rdPfy)
        /*04b8*/ 	.word	0x00000008


	//----- nvinfo : EIATTR_FRAME_SIZE
	.align		4
.L_201:
        /*04bc*/ 	.byte	0x04, 0x11
        /*04be*/ 	.short	(.L_203 - .L_202)
	.align		4
.L_202:
        /*04c0*/ 	.word	index@(_Z11ull2half_rdPfy)
        /*04c4*/ 	.word	0x00000000


	//----- nvinfo : EIATTR_REGCOUNT
	.align		4
.L_203:
        /*04c8*/ 	.byte	0x04, 0x2f
        /*04ca*/ 	.short	(.L_205 - .L_204)
	.align		4
.L_204:
        /*04cc*/ 	.word	index@(_Z11ull2half_rnPfy)
        /*04d0*/ 	.word	0x00000008


	//----- nvinfo : EIATTR_FRAME_SIZE
	.align		4
.L_205:
        /*04d4*/ 	.byte	0x04, 0x11
        /*04d6*/ 	.short	(.L_207 - .L_206)
	.align		4
.L_206:
        /*04d8*/ 	.word	index@(_Z11ull2half_rnPfy)
        /*04dc*/ 	.word	0x00000000


	//----- nvinfo : EIATTR_REGCOUNT
	.align		4
.L_207:
        /*04e0*/ 	.byte	0x04, 0x2f
        /*04e2*/ 	.short	(.L_209 - .L_208)
	.align		4
.L_208:
        /*04e4*/ 	.word	index@(_Z11ull2half_ruPfy)
        /*04e8*/ 	.word	0x00000008


	//----- nvinfo : EIATTR_FRAME_SIZE
	.align		4
.L_209:
        /*04ec*/ 	.byte	0x04, 0x11
        /*04ee*/ 	.short	(.L_211 - .L_210)
	.align		4
.L_210:
        /*04f0*/ 	.word	index@(_Z11ull2half_ruPfy)
        /*04f4*/ 	.word	0x00000000


	//----- nvinfo : EIATTR_REGCOUNT
	.align		4
.L_211:
        /*04f8*/ 	.byte	0x04, 0x2f
        /*04fa*/ 	.short	(.L_213 - .L_212)
	.align		4
.L_212:
        /*04fc*/ 	.word	index@(_Z11ull2half_rzPfy)
        /*0500*/ 	.word	0x00000008


	//----- nvinfo : EIATTR_FRAME_SIZE
	.align		4
.L_213:
        /*0504*/ 	.byte	0x04, 0x11
        /*0506*/ 	.short	(.L_215 - .L_214)
	.align		4
.L_214:
        /*0508*/ 	.word	index@(_Z11ull2half_rzPfy)
        /*050c*/ 	.word	0x00000000


	//----- nvinfo : EIATTR_REGCOUNT
	.align		4
.L_215:
        /*0510*/ 	.byte	0x04, 0x2f
        /*0512*/ 	.short	(.L_217 - .L_216)
	.align		4
.L_216:
        /*0514*/ 	.word	index@(_Z14ushort2half_rdPft)
        /*0518*/ 	.word	0x00000008


	//----- nvinfo : EIATTR_FRAME_SIZE
	.align		4
.L_217:
        /*051c*/ 	.byte	0x04, 0x11
        /*051e*/ 	.short	(.L_219 - .L_218)
	.align		4
.L_218:
        /*0520*/ 	.word	index@(_Z14ushort2half_rdPft)
        /*0524*/ 	.word	0x00000000


	//----- nvinfo : EIATTR_REGCOUNT
	.align		4
.L_219:
        /*0528*/ 	.byte	0x04, 0x2f
        /*052a*/ 	.short	(.L_221 - .L_220)
	.align		4
.L_220:
        /*052c*/ 	.word	index@(_Z14ushort2half_rnPft)
        /*0530*/ 	.word	0x00000008


	//----- nvinfo : EIATTR_FRAME_SIZE
	.align		4
.L_221:
        /*0534*/ 	.byte	0x04, 0x11
        /*0536*/ 	.short	(.L_223 - .L_222)
	.align		4
.L_222:
        /*0538*/ 	.word	index@(_Z14ushort2half_rnPft)
        /*053c*/ 	.word	0x00000000


	//----- nvinfo : EIATTR_REGCOUNT
	.align		4
.L_223:
        /*0540*/ 	.byte	0x04, 0x2f
        /*0542*/ 	.short	(.L_225 - .L_224)
	.align		4
.L_224:
        /*0544*/ 	.word	index@(_Z14ushort2half_ruPft)
        /*0548*/ 	.word	0x00000008


	//----- nvinfo : EIATTR_FRAME_SIZE
	.align		4
.L_225:
        /*054c*/ 	.byte	0x04, 0x11
        /*054e*/ 	.short	(.L_227 - .L_226)
	.align		4
.L_226:
        /*0550*/ 	.word	index@(_Z14ushort2half_ruPft)
        /*0554*/ 	.word	0x00000000


	//----- nvinfo : EIATTR_REGCOUNT
	.align		4
.L_227:
        /*0558*/ 	.byte	0x04, 0x2f
        /*055a*/ 	.short	(.L_229 - .L_228)
	.align		4
.L_228:
        /*055c*/ 	.word	index@(_Z14ushort2half_rzPft)
        /*0560*/ 	.word	0x00000008


	//----- nvinfo : EIATTR_FRAME_SIZE
	.align		4
.L_229:
        /*0564*/ 	.byte	0x04, 0x11
        /*0566*/ 	.short	(.L_231 - .L_230)
	.align		4
.L_230:
        /*0568*/ 	.word	index@(_Z14ushort2half_rzPft)
        /*056c*/ 	.word	0x00000000


	//----- nvinfo : EIATTR_MIN_STACK_SIZE
	.align		4
.L_231:
        /*0570*/ 	.byte	0x04, 0x12
        /*0572*/ 	.short	(.L_233 - .L_232)
	.align		4
.L_232:
        /*0574*/ 	.word	index@(_Z14ushort2half_rzPft)
        /*0578*/ 	.word	0x00000000


	//----- nvinfo : EIATTR_MIN_STACK_SIZE
	.align		4
.L_233:
        /*057c*/ 	.byte	0x04, 0x12
        /*057e*/ 	.short	(.L_235 - .L_234)
	.align		4
.L_234:
        /*0580*/ 	.word	index@(_Z14ushort2half_ruPft)
        /*0584*/ 	.word	0x00000000


	//----- nvinfo : EIATTR_MIN_STACK_SIZE
	.align		4
.L_235:
        /*0588*/ 	.byte	0x04, 0x12
        /*058a*/ 	.short	(.L_237 - .L_236)
	.align		4
.L_236:
        /*058c*/ 	.word	index@(_Z14ushort2half_rnPft)
        /*0590*/ 	.word	0x00000000


	//----- nvinfo : EIATTR_MIN_STACK_SIZE
	.align		4
.L_237:
        /*0594*/ 	.byte	0x04, 0x12
        /*0596*/ 	.short	(.L_239 - .L_238)
	.align		4
.L_238:
        /*0598*/ 	.word	index@(_Z14ushort2half_rdPft)
        /*059c*/ 	.word	0x00000000


	//----- nvinfo : EIATTR_MIN_STACK_SIZE
	.align		4
.L_239:
        /*05a0*/ 	.byte	0x04, 0x12
        /*05a2*/ 	.short	(.L_241 - .L_240)
	.align		4
.L_240:
        /*05a4*/ 	.word	index@(_Z11ull2half_rzPfy)
        /*05a8*/ 	.word	0x00000000


	//----- nvinfo : EIATTR_MIN_STACK_SIZE
	.align		4
.L_241:
        /*05ac*/ 	.byte	0x04, 0x12
        /*05ae*/ 	.short	(.L_243 - .L_242)
	.align		4
.L_242:
        /*05b0*/ 	.word	index@(_Z11ull2half_ruPfy)
        /*05b4*/ 	.word	0x00000000


	//----- nvinfo : EIATTR_MIN_STACK_SIZE
	.align		4
.L_243:
        /*05b8*/ 	.byte	0x04, 0x12
        /*05ba*/ 	.short	(.L_245 - .L_244)
	.align		4
.L_244:
        /*05bc*/ 	.word	index@(_Z11ull2half_rnPfy)
        /*05c0*/ 	.word	0x00000000


	//----- nvinfo : EIATTR_MIN_STACK_SIZE
	.align		4
.L_245:
        /*05c4*/ 	.byte	0x04, 0x12
        /*05c6*/ 	.short	(.L_247 - .L_246)
	.align		4
.L_246:
        /*05c8*/ 	.word	index@(_Z11ull2half_rdPfy)
        /*05cc*/ 	.word	0x00000000


	//----- nvinfo : EIATTR_MIN_STACK_SIZE
	.align		4
.L_247:
        /*05d0*/ 	.byte	0x04, 0x12
        /*05d2*/ 	.short	(.L_249 - .L_248)
	.align		4
.L_248:
        /*05d4*/ 	.word	index@(_Z12uint2half_rzPfj)
        /*05d8*/ 	.word	0x00000000


	//----- nvinfo : EIATTR_MIN_STACK_SIZE
	.align		4
.L_249:
        /*05dc*/ 	.byte	0x04, 0x12
        /*05de*/ 	.short	(.L_251 - .L_250)
	.align		4
.L_250:
        /*05e0*/ 	.word	index@(_Z12uint2half_ruPfj)
        /*05e4*/ 	.word	0x00000000


	//----- nvinfo : EIATTR_MIN_STACK_SIZE
	.align		4
.L_251:
        /*05e8*/ 	.byte	0x04, 0x12
        /*05ea*/ 	.short	(.L_253 - .L_252)
	.align		4
.L_252:
        /*05ec*/ 	.word	index@(_Z12uint2half_rnPfj)
        /*05f0*/ 	.word	0x00000000


	//----- nvinfo : EIATTR_MIN_STACK_SIZE
	.align		4
.L_253:
        /*05f4*/ 	.byte	0x04, 0x12
        /*05f6*/ 	.short	(.L_255 - .L_254)
	.align		4
.L_254:
        /*05f8*/ 	.word	index@(_Z12uint2half_rdPfj)
        /*05fc*/ 	.word	0x00000000


	//----- nvinfo : EIATTR_MIN_STACK_SIZE
	.align		4
.L_255:
        /*0600*/ 	.byte	0x04, 0x12
        /*0602*/ 	.short	(.L_257 - .L_256)
	.align		4
.L_256:
        /*0604*/ 	.word	index@(_Z13short2half_rzPfs)
        /*0608*/ 	.word	0x00000000


	//----- nvinfo : EIATTR_MIN_STACK_SIZE
	.align		4
.L_257:
        /*060c*/ 	.byte	0x04, 0x12
        /*060e*/ 	.short	(.L_259 - .L_258)
	.align		4
.L_258:
        /*0610*/ 	.word	index@(_Z13short2half_ruPfs)
        /*0614*/ 	.word	0x00000000


	//----- nvinfo : EIATTR_MIN_STACK_SIZE
	.align		4
.L_259:
        /*0618*/ 	.byte	0x04, 0x12
        /*061a*/ 	.short	(.L_261 - .L_260)
	.align		4
.L_260:
        /*061c*/ 	.word	index@(_Z13short2half_rnPfs)
        /*0620*/ 	.word	0x00000000


	//----- nvinfo : EIATTR_MIN_STACK_SIZE
	.align		4
.L_261:
        /*0624*/ 	.byte	0x04, 0x12
        /*0626*/ 	.short	(.L_263 - .L_262)
	.align		4
.L_262:
        /*0628*/ 	.word	index@(_Z13short2half_rdPfs)
        /*062c*/ 	.word	0x00000000


	//----- nvinfo : EIATTR_MIN_STACK_SIZE
	.align		4
.L_263:
        /*0630*/ 	.byte	0x04, 0x12
        /*0632*/ 	.short	(.L_265 - .L_264)
	.align		4
.L_264:
        /*0634*/ 	.word	index@(_Z10ll2half_rzPfx)
        /*0638*/ 	.word	0x00000000


	//----- nvinfo : EIATTR_MIN_STACK_SIZE
	.align		4
.L_265:
        /*063c*/ 	.byte	0x04, 0x12
        /*063e*/ 	.short	(.L_267 - .L_266)
	.align		4
.L_266:
        /*0640*/ 	.word	index@(_Z10ll2half_ruPfx)
        /*0644*/ 	.word	0x00000000


	//----- nvinfo : EIATTR_MIN_STACK_SIZE
	.align		4
.L_267:
        /*0648*/ 	.byte	0x04, 0x12
        /*064a*/ 	.short	(.L_269 - .L_268)
	.align		4
.L_268:
        /*064c*/ 	.word	index@(_Z10ll2half_rnPfx)
        /*0650*/ 	.word	0x00000000


	//----- nvinfo : EIATTR_MIN_STACK_SIZE
	.align		4
.L_269:
        /*0654*/ 	.byte	0x04, 0x12
        /*0656*/ 	.short	(.L_271 - .L_270)
	.align		4
.L_270:
        /*0658*/ 	.word	index@(_Z10ll2half_rdPfx)
        /*065c*/ 	.word	0x00000000


	//----- nvinfo : EIATTR_MIN_STACK_SIZE
	.align		4
.L_271:
        /*0660*/ 	.byte	0x04, 0x12
        /*0662*/ 	.short	(.L_273 - .L_272)
	.align		4
.L_272:
        /*0664*/ 	.word	index@(_Z11int2half_rzPfi)
        /*0668*/ 	.word	0x00000000


	//----- nvinfo : EIATTR_MIN_STACK_SIZE
	.align		4
.L_273:
        /*066c*/ 	.byte	0x04, 0x12
        /*066e*/ 	.short	(.L_275 - .L_274)
	.align		4
.L_274:
        /*0670*/ 	.word	index@(_Z11int2half_ruPfi)
        /*0674*/ 	.word	0x00000000


	//----- nvinfo : EIATTR_MIN_STACK_SIZE
	.align		4
.L_275:
        /*0678*/ 	.byte	0x04, 0x12
        /*067a*/ 	.short	(.L_277 - .L_276)
	.align		4
.L_276:
        /*067c*/ 	.word	index@(_Z11int2half_rnPfi)
        /*0680*/ 	.word	0x00000000


	//----- nvinfo : EIATTR_MIN_STACK_SIZE
	.align		4
.L_277:
        /*0684*/ 	.byte	0x04, 0x12
        /*0686*/ 	.short	(.L_279 - .L_278)
	.align		4
.L_278:
        /*0688*/ 	.word	index@(_Z11int2half_rdPfi)
        /*068c*/ 	.word	0x00000000


	//----- nvinfo : EIATTR_MIN_STACK_SIZE
	.align		4
.L_279:
        /*0690*/ 	.byte	0x04, 0x12
        /*0692*/ 	.short	(.L_281 - .L_280)
	.align		4
.L_280:
        /*0694*/ 	.word	index@(_Z14half2ushort_rzPt6__half)
        /*0698*/ 	.word	0x00000000


	//----- nvinfo : EIATTR_MIN_STACK_SIZE
	.align		4
.L_281:
        /*069c*/ 	.byte	0x04, 0x12
        /*069e*/ 	.short	(.L_283 - .L_282)
	.align		4
.L_282:
        /*06a0*/ 	.word	index@(_Z14half2ushort_ruPt6__half)
        /*06a4*/ 	.word	0x00000000


	//----- nvinfo : EIATTR_MIN_STACK_SIZE
	.align		4
.L_283:
        /*06a8*/ 	.byte	0x04, 0x12
        /*06aa*/ 	.short	(.L_285 - .L_284)
	.align		4
.L_284:
        /*06ac*/ 	.word	index@(_Z14half2ushort_rnPt6__half)
        /*06b0*/ 	.word	0x00000000


	//----- nvinfo : EIATTR_MIN_STACK_SIZE
	.align		4
.L_285:
        /*06b4*/ 	.byte	0x04, 0x12
        /*06b6*/ 	.short	(.L_287 - .L_286)
	.align		4
.L_286:
        /*06b8*/ 	.word	index@(_Z14half2ushort_rdPt6__half)
        /*06bc*/ 	.word	0x00000000


	//----- nvinfo : EIATTR_MIN_STACK_SIZE
	.align		4
.L_287:
        /*06c0*/ 	.byte	0x04, 0x12
        /*06c2*/ 	.short	(.L_289 - .L_288)
	.align		4
.L_288:
        /*06c4*/ 	.word	index@(_Z11half2ull_rzPy6__half)
        /*06c8*/ 	.word	0x00000000


	//----- nvinfo : EIATTR_MIN_STACK_SIZE
	.align		4
.L_289:
        /*06cc*/ 	.byte	0x04, 0x12
        /*06ce*/ 	.short	(.L_291 - .L_290)
	.align		4
.L_290:
        /*06d0*/ 	.word	index@(_Z11half2ull_ruPy6__half)
        /*06d4*/ 	.word	0x00000000


	//----- nvinfo : EIATTR_MIN_STACK_SIZE
	.align		4
.L_291:
        /*06d8*/ 	.byte	0x04, 0x12
        /*06da*/ 	.short	(.L_293 - .L_292)
	.align		4
.L_292:
        /*06dc*/ 	.word	index@(_Z11half2ull_rnPy6__half)
        /*06e0*/ 	.word	0x00000000


	//----- nvinfo : EIATTR_MIN_STACK_SIZE
	.align		4
.L_293:
        /*06e4*/ 	.byte	0x04, 0x12
        /*06e6*/ 	.short	(.L_295 - .L_294)
	.align		4
.L_294:
        /*06e8*/ 	.word	index@(_Z11half2ull_rdPy6__half)
        /*06ec*/ 	.word	0x00000000


	//----- nvinfo : EIATTR_MIN_STACK_SIZE
	.align		4
.L_295:
        /*06f0*/ 	.byte	0x04, 0x12
        /*06f2*/ 	.short	(.L_297 - .L_296)
	.align		4
.L_296:
        /*06f4*/ 	.word	index@(_Z12half2uint_rzPj6__half)
        /*06f8*/ 	.word	0x00000000


	//----- nvinfo : EIATTR_MIN_STACK_SIZE
	.align		4
.L_297:
        /*06fc*/ 	.byte	0x04, 0x12
        /*06fe*/ 	.short	(.L_299 - .L_298)
	.align		4
.L_298:
        /*0700*/ 	.word	index@(_Z12half2uint_ruPj6__half)
        /*0704*/ 	.word	0x00000000


	//----- nvinfo : EIATTR_MIN_STACK_SIZE
	.align		4
.L_299:
        /*0708*/ 	.byte	0x04, 0x12
        /*070a*/ 	.short	(.L_301 - .L_300)
	.align		4
.L_300:
        /*070c*/ 	.word	index@(_Z12half2uint_rnPj6__half)
        /*0710*/ 	.word	0x00000000


	//----- nvinfo : EIATTR_MIN_STACK_SIZE
	.align		4
.L_301:
        /*0714*/ 	.byte	0x04, 0x12
        /*0716*/ 	.short	(.L_303 - .L_302)
	.align		4
.L_302:
        /*0718*/ 	.word	index@(_Z12half2uint_rdPj6__half)
        /*071c*/ 	.word	0x00000000


	//----- nvinfo : EIATTR_MIN_STACK_SIZE
	.align		4
.L_303:
        /*0720*/ 	.byte	0x04, 0x12
        /*0722*/ 	.short	(.L_305 - .L_304)
	.align		4
.L_304:
        /*0724*/ 	.word	index@(_Z13half2short_rzPs6__half)
        /*0728*/ 	.word	0x00000000


	//----- nvinfo : EIATTR_MIN_STACK_SIZE
	.align		4
.L_305:
        /*072c*/ 	.byte	0x04, 0x12
        /*072e*/ 	.short	(.L_307 - .L_306)
	.align		4
.L_306:
        /*0730*/ 	.word	index@(_Z13half2short_ruPs6__half)
        /*0734*/ 	.word	0x00000000


	//----- nvinfo : EIATTR_MIN_STACK_SIZE
	.align		4
.L_307:
        /*0738*/ 	.byte	0x04, 0x12
        /*073a*/ 	.short	(.L_309 - .L_308)
	.align		4
.L_308:
        /*073c*/ 	.word	index@(_Z13half2short_rnPs6__half)
        /*0740*/ 	.word	0x00000000


	//----- nvinfo : EIATTR_MIN_STACK_SIZE
	.align		4
.L_309:
        /*0744*/ 	.byte	0x04, 0x12
        /*0746*/ 	.short	(.L_311 - .L_310)
	.align		4
.L_310:
        /*0748*/ 	.word	index@(_Z13half2short_rdPs6__half)
        /*074c*/ 	.word	0x00000000


	//----- nvinfo : EIATTR_MIN_STACK_SIZE
	.align		4
.L_311:
        /*0750*/ 	.byte	0x04, 0x12
        /*0752*/ 	.short	(.L_313 - .L_312)
	.align		4
.L_312:
        /*0754*/ 	.word	index@(_Z10half2ll_rzPx6__half)
        /*0758*/ 	.word	0x00000000


	//----- nvinfo : EIATTR_MIN_STACK_SIZE
	.align		4
.L_313:
        /*075c*/ 	.byte	0x04, 0x12
        /*075e*/ 	.short	(.L_315 - .L_314)
	.align		4
.L_314:
        /*0760*/ 	.word	index@(_Z10half2ll_ruPx6__half)
        /*0764*/ 	.word	0x00000000


	//----- nvinfo : EIATTR_MIN_STACK_SIZE
	.align		4
.L_315:
        /*0768*/ 	.byte	0x04, 0x12
        /*076a*/ 	.short	(.L_317 - .L_316)
	.align		4
.L_316:
        /*076c*/ 	.word	index@(_Z10half2ll_rnPx6__half)
        /*0770*/ 	.word	0x00000000


	//----- nvinfo : EIATTR_MIN_STACK_SIZE
	.align		4
.L_317:
        /*0774*/ 	.byte	0x04, 0x12
        /*0776*/ 	.short	(.L_319 - .L_318)
	.align		4
.L_318:
        /*0778*/ 	.word	index@(_Z10half2ll_rdPx6__half)
        /*077c*/ 	.word	0x00000000


	//----- nvinfo : EIATTR_MIN_STACK_SIZE
	.align		4
.L_319:
        /*0780*/ 	.byte	0x04, 0x12
        /*0782*/ 	.short	(.L_321 - .L_320)
	.align		4
.L_320:
        /*0784*/ 	.word	index@(_Z11half2int_rzPi6__half)
        /*0788*/ 	.word	0x00000000


	//----- nvinfo : EIATTR_MIN_STACK_SIZE
	.align		4
.L_321:
        /*078c*/ 	.byte	0x04, 0x12
        /*078e*/ 	.short	(.L_323 - .L_322)
	.align		4
.L_322:
        /*0790*/ 	.word	index@(_Z11half2int_ruPi6__half)
        /*0794*/ 	.word	0x00000000


	//----- nvinfo : EIATTR_MIN_STACK_SIZE
	.align		4
.L_323:
        /*0798*/ 	.byte	0x04, 0x12
        /*079a*/ 	.short	(.L_325 - .L_324)
	.align		4
.L_324:
        /*079c*/ 	.word	index@(_Z11half2int_rnPi6__half)
        /*07a0*/ 	.word	0x00000000


	//----- nvinfo : EIATTR_MIN_STACK_SIZE
	.align		4
.L_325:
        /*07a4*/ 	.byte	0x04, 0x12
        /*07a6*/ 	.short	(.L_327 - .L_326)
	.align		4
.L_326:
        /*07a8*/ 	.word	index@(_Z11half2int_rdPi6__half)
        /*07ac*/ 	.word	0x00000000


	//----- nvinfo : EIATTR_MIN_STACK_SIZE
	.align		4
.L_327:
        /*07b0*/ 	.byte	0x04, 0x12
        /*07b2*/ 	.short	(.L_329 - .L_328)
	.align		4
.L_328:
        /*07b4*/ 	.word	index@(_Z10half2floatPf6__half)
        /*07b8*/ 	.word	0x00000000


	//----- nvinfo : EIATTR_MIN_STACK_SIZE
	.align		4
.L_329:
        /*07bc*/ 	.byte	0x04, 0x12
        /*07be*/ 	.short	(.L_331 - .L_330)
	.align		4
.L_330:
        /*07c0*/ 	.word	index@(_Z12half22float2Pf7__half2)
        /*07c4*/ 	.word	0x00000000


	//----- nvinfo : EIATTR_MIN_STACK_SIZE
	.align		4
.L_331:
        /*07c8*/ 	.byte	0x04, 0x12
        /*07ca*/ 	.short	(.L_333 - .L_332)
	.align		4
.L_332:
        /*07cc*/ 	.word	index@(_Z15floats2half2_rnPfff)
        /*07d0*/ 	.word	0x00000000


	//----- nvinfo : EIATTR_MIN_STACK_SIZE
	.align		4
.L_333:
        /*07d4*/ 	.byte	0x04, 0x12
        /*07d6*/ 	.short	(.L_335 - .L_334)
	.align		4
.L_334:
        /*07d8*/ 	.word	index@(_Z13float2half_rzPff)
        /*07dc*/ 	.word	0x00000000


	//----- nvinfo : EIATTR_MIN_STACK_SIZE
	.align		4
.L_335:
        /*07e0*/ 	.byte	0x04, 0x12
        /*07e2*/ 	.short	(.L_337 - .L_336)
	.align		4
.L_336:
        /*07e4*/ 	.word	index@(_Z13float2half_ruPff)
        /*07e8*/ 	.word	0x00000000


	//----- nvinfo : EIATTR_MIN_STACK_SIZE
	.align		4
.L_337:
        /*07ec*/ 	.byte	0x04, 0x12
        /*07ee*/ 	.short	(.L_339 - .L_338)
	.align		4
.L_338:
        /*07f0*/ 	.word	index@(_Z13float2half_rnPff)
        /*07f4*/ 	.word	0x00000000


	//----- nvinfo : EIATTR_MIN_STACK_SIZE
	.align		4
.L_339:
        /*07f8*/ 	.byte	0x04, 0x12
        /*07fa*/ 	.short	(.L_341 - .L_340)
	.align		4
.L_340:
        /*07fc*/ 	.word	index@(_Z13float2half_rdPff)
        /*0800*/ 	.word	0x00000000


	//----- nvinfo : EIATTR_MIN_STACK_SIZE
	.align		4
.L_341:
        /*0804*/ 	.byte	0x04, 0x12
        /*0806*/ 	.short	(.L_343 - .L_342)
	.align		4
.L_342:
        /*0808*/ 	.word	index@(_Z14float2half2_rnPff)
        /*080c*/ 	.word	0x00000000


	//----- nvinfo : EIATTR_MIN_STACK_SIZE
	.align		4
.L_343:
        /*0810*/ 	.byte	0x04, 0x12
        /*0812*/ 	.short	(.L_345 - .L_344)
	.align		4
.L_344:
        /*0814*/ 	.word	index@(_Z10float2halfPff)
        /*0818*/ 	.word	0x00000000


	//----- nvinfo : EIATTR_MIN_STACK_SIZE
	.align		4
.L_345:
        /*081c*/ 	.byte	0x04, 0x12
        /*081e*/ 	.short	(.L_347 - .L_346)
	.align		4
.L_346:
        /*0820*/ 	.word	index@(_Z15float22half2_rnPf6float2)
        /*0824*/ 	.word	0x00000000
.L_347:


//--------------------- .nv.compat                --------------------------
	.section	.nv.compat,"",@"SHT_CUDA_COMPAT_INFO"
	.align	4
        /*0000*/ 	.byte	0x02, 0x09, 0x00, 0x00, 0x02, 0x02, 0x01, 0x00, 0x02, 0x05, 0x05, 0x00, 0x03, 0x07, 0x01, 0x01
        /*0010*/ 	.byte	0x02, 0x03, 0x00, 0x00, 0x02, 0x06, 0x01, 0x00, 0x04, 0x0b, 0x08, 0x00, 0x09, 0x00, 0x00, 0x00
        /*0020*/ 	.byte	0x00, 0x00, 0x00, 0x00


//--------------------- .nv.info._Z14ushort2half_rzPft --------------------------
	.section	.nv.info._Z14ushort2half_rzPft,"",@"SHT_CUDA_INFO"
	.sectionflags	@""
	.align	4


	//----- nvinfo : EIATTR_CUDA_API_VERSION
	.align		4
        /*0000*/ 	.byte	0x04, 0x37
        /*0002*/ 	.short	(.L_349 - .L_348)
.L_348:
        /*0004*/ 	.word	0x00000082


	//----- nvinfo : EIATTR_KPARAM_INFO
	.align		4
.L_349:
        /*0008*/ 	.byte	0x04, 0x17
        /*000a*/ 	.short	(.L_351 - .L_350)
.L_350:
        /*000c*/ 	.word	0x00000000
        /*0010*/ 	.short	0x0001
        /*0012*/ 	.short	0x0008
        /*0014*/ 	.byte	0x00, 0xf0, 0x09, 0x00


	//----- nvinfo : EIATTR_KPARAM_INFO
	.align		4
.L_351:
        /*0018*/ 	.byte	0x04, 0x17
        /*001a*/ 	.short	(.L_353 - .L_352)
.L_352:
        /*001c*/ 	.word	0x00000000
        /*0020*/ 	.short	0x0000
        /*0022*/ 	.short	0x0000
        /*0024*/ 	.byte	0x00, 0xf5, 0x21, 0x00


	//----- nvinfo : EIATTR_SPARSE_MMA_MASK
	.align		4
.L_353:
        /*0028*/ 	.byte	0x03, 0x50
        /*002a*/ 	.short	0x0000


	//----- nvinfo : EIATTR_MAXREG_COUNT
	.align		4
        /*002c*/ 	.byte	0x03, 0x1b
        /*002e*/ 	.short	0x00ff


	//----- nvinfo : EIATTR_MERCURY_ISA_VERSION
	.align		4
        /*0030*/ 	.byte	0x03, 0x5f
        /*0032*/ 	.short	0x0101


	//----- nvinfo : EIATTR_VRC_CTA_INIT_COUNT
	.align		4
        /*0034*/ 	.byte	0x02, 0x4a
	.zero		1
	.zero		1


	//----- nvinfo : EIATTR_EXIT_INSTR_OFFSETS
	.align		4
        /*0038*/ 	.byte	0x04, 0x1c
        /*003a*/ 	.short	(.L_355 - .L_354)


	//   ....[0]....
.L_354:
        /*003c*/ 	.word	0x00000070


	//----- nvinfo : EIATTR_CBANK_PARAM_SIZE
	.align		4
.L_355:
        /*0040*/ 	.byte	0x03, 0x19
        /*0042*/ 	.short	0x000a


	//----- nvinfo : EIATTR_PARAM_CBANK
	.align		4
        /*0044*/ 	.byte	0x04, 0x0a
        /*0046*/ 	.short	(.L_357 - .L_356)
	.align		4
.L_356:
        /*0048*/ 	.word	index@(.nv.constant0._Z14ushort2half_rzPft)
        /*004c*/ 	.short	0x0380
        /*004e*/ 	.short	0x000a


	//----- nvinfo : EIATTR_SW_WAR
	.align		4
.L_357:
        /*0050*/ 	.byte	0x04, 0x36
        /*0052*/ 	.short	(.L_359 - .L_358)
.L_358:
        /*0054*/ 	.word	0x00000008
.L_359:


//--------------------- .nv.info._Z14ushort2half_ruPft --------------------------
	.section	.nv.info._Z14ushort2half_ruPft,"",@"SHT_CUDA_INFO"
	.sectionflags	@""
	.align	4


	//----- nvinfo : EIATTR_CUDA_API_VERSION
	.align		4
        /*0000*/ 	.byte	0x04, 0x37
        /*0002*/ 	.short	(.L_361 - .L_360)
.L_360:
        /*0004*/ 	.word	0x00000082


	//----- nvinfo : EIATTR_KPARAM_INFO
	.align		4
.L_361:
        /*0008*/ 	.byte	0x04, 0x17
        /*000a*/ 	.short	(.L_363 - .L_362)
.L_362:
        /*000c*/ 	.word	0x00000000
        /*0010*/ 	.short	0x0001
        /*0012*/ 	.short	0x0008
        /*0014*/ 	.byte	0x00, 0xf0, 0x09, 0x00


	//----- nvinfo : EIATTR_KPARAM_INFO
	.align		4
.L_363:
        /*0018*/ 	.byte	0x04, 0x17
        /*001a*/ 	.short	(.L_365 - .L_364)
.L_364:
        /*001c*/ 	.word	0x00000000
        /*0020*/ 	.short	0x0000
        /*0022*/ 	.short	0x0000
        /*0024*/ 	.byte	0x00, 0xf5, 0x21, 0x00


	//----- nvinfo : EIATTR_SPARSE_MMA_MASK
	.align		4
.L_365:
        /*0028*/ 	.byte	0x03, 0x50
        /*002a*/ 	.short	0x0000


	//----- nvinfo : EIATTR_MAXREG_COUNT
	.align		4
        /*002c*/ 	.byte	0x03, 0x1b
        /*002e*/ 	.short	0x00ff


	//----- nvinfo : EIATTR_MERCURY_ISA_VERSION
	.align		4
        /*0030*/ 	.byte	0x03, 0x5f
        /*0032*/ 	.short	0x0101


	//----- nvinfo : EIATTR_VRC_CTA_INIT_COUNT
	.align		4
        /*0034*/ 	.byte	0x02, 0x4a
	.zero		1
	.zero		1


	//----- nvinfo : EIATTR_EXIT_INSTR_OFFSETS
	.align		4
        /*0038*/ 	.byte	0x04, 0x1c
        /*003a*/ 	.short	(.L_367 - .L_366)


	//   ....[0]....
.L_366:
        /*003c*/ 	.word	0x00000070


	//----- nvinfo : EIATTR_CBANK_PARAM_SIZE
	.align		4
.L_367:
        /*0040*/ 	.byte	0x03, 0x19
        /*0042*/ 	.short	0x000a


	//----- nvinfo : EIATTR_PARAM_CBANK
	.align		4
        /*0044*/ 	.byte	0x04, 0x0a
        /*0046*/ 	.short	(.L_369 - .L_368)
	.align		4
.L_368:
        /*0048*/ 	.word	index@(.nv.constant0._Z14ushort2half_ruPft)
        /*004c*/ 	.short	0x0380
        /*004e*/ 	.short	0x000a


	//----- nvinfo : EIATTR_SW_WAR
	.align		4
.L_369:
        /*0050*/ 	.byte	0x04, 0x36
        /*0052*/ 	.short	(.L_371 - .L_370)
.L_370:
        /*0054*/ 	.word	0x00000008
.L_371:


//--------------------- .nv.info._Z14ushort2half_rnPft --------------------------
	.section	.nv.info._Z14ushort2half_rnPft,"",@"SHT_CUDA_INFO"
	.sectionflags	@""
	.align	4


	//----- nvinfo : EIATTR_CUDA_API_VERSION
	.align		4
        /*0000*/ 	.byte	0x04, 0x37
        /*0002*/ 	.short	(.L_373 - .L_372)
.L_372:
        /*0004*/ 	.word	0x00000082


	//----- nvinfo : EIATTR_KPARAM_INFO
	.align		4
.L_373:
        /*0008*/ 	.byte	0x04, 0x17
        /*000a*/ 	.short	(.L_375 - .L_374)
.L_374:
        /*000c*/ 	.word	0x00000000
        /*0010*/ 	.short	0x0001
        /*0012*/ 	.short	0x0008
        /*0014*/ 	.byte	0x00, 0xf0, 0x09, 0x00


	//----- nvinfo : EIATTR_KPARAM_INFO
	.align		4
.L_375:
        /*0018*/ 	.byte	0x04, 0x17
        /*001a*/ 	.short	(.L_377 - .L_376)
.L_376:
        /*001c*/ 	.word	0x00000000
        /*0020*/ 	.short	0x0000
        /*0022*/ 	.short	0x0000
        /*0024*/ 	.byte	0x00, 0xf5, 0x21, 0x00


	//----- nvinfo : EIATTR_SPARSE_MMA_MASK
	.align		4
.L_377:
        /*0028*/ 	.byte	0x03, 0x50
        /*002a*/ 	.short	0x0000


	//----- nvinfo : EIATTR_MAXREG_COUNT
	.align		4
        /*002c*/ 	.byte	0x03, 0x1b
        /*002e*/ 	.short	0x00ff


	//----- nvinfo : EIATTR_MERCURY_ISA_VERSION
	.align		4
        /*0030*/ 	.byte	0x03, 0x5f
        /*0032*/ 	.short	0x0101


	//----- nvinfo : EIATTR_VRC_CTA_INIT_COUNT
	.align		4
        /*0034*/ 	.byte	0x02, 0x4a
	.zero		1
	.zero		1


	//----- nvinfo : EIATTR_EXIT_INSTR_OFFSETS
	.align		4
        /*0038*/ 	.byte	0x04, 0x1c
        /*003a*/ 	.short	(.L_379 - .L_378)


	//   ....[0]....
.L_378:
        /*003c*/ 	.word	0x00000070


	//----- nvinfo : EIATTR_CBANK_PARAM_SIZE
	.align		4
.L_379:
        /*0040*/ 	.byte	0x03, 0x19
        /*0042*/ 	.short	0x000a


	//----- nvinfo : EIATTR_PARAM_CBANK
	.align		4
        /*0044*/ 	.byte	0x04, 0x0a
        /*0046*/ 	.short	(.L_381 - .L_380)
	.align		4
.L_380:
        /*0048*/ 	.word	index@(.nv.constant0._Z14ushort2half_rnPft)
        /*004c*/ 	.short	0x0380
        /*004e*/ 	.short	0x000a


	//----- nvinfo : EIATTR_SW_WAR
	.align		4
.L_381:
        /*0050*/ 	.byte	0x04, 0x36
        /*0052*/ 	.short	(.L_383 - .L_382)
.L_382:
        /*0054*/ 	.word	0x00000008
.L_383:


//--------------------- .nv.info._Z14ushort2half_rdPft --------------------------
	.section	.nv.info._Z14ushort2half_rdPft,"",@"SHT_CUDA_INFO"
	.sectionflags	@""
	.align	4


	//----- nvinfo : EIATTR_CUDA_API_VERSION
	.align		4
        /*0000*/ 	.byte	0x04, 0x37
        /*0002*/ 	.short	(.L_385 - .L_384)
.L_384:
        /*0004*/ 	.word	0x00000082


	//----- nvinfo : EIATTR_KPARAM_INFO
	.align		4
.L_385:
        /*0008*/ 	.byte	0x04, 0x17
        /*000a*/ 	.short	(.L_387 - .L_386)
.L_386:
        /*000c*/ 	.word	0x00000000
        /*0010*/ 	.short	0x0001
        /*0012*/ 	.short	0x0008
        /*0014*/ 	.byte	0x00, 0xf0, 0x09, 0x00


	//----- nvinfo : EIATTR_KPARAM_INFO
	.align		4
.L_387:
        /*0018*/ 	.byte	0x04, 0x17
        /*001a*/ 	.short	(.L_389 - .L_388)
.L_388:
        /*001c*/ 	.word	0x00000000
        /*0020*/ 	.short	0x0000
        /*0022*/ 	.short	0x0000
        /*0024*/ 	.byte	0x00, 0xf5, 0x21, 0x00


	//----- nvinfo : EIATTR_SPARSE_MMA_MASK
	.align		4
.L_389:
        /*0028*/ 	.byte	0x03, 0x50
        /*002a*/ 	.short	0x0000


	//----- nvinfo : EIATTR_MAXREG_COUNT
	.align		4
        /*002c*/ 	.byte	0x03, 0x1b
        /*002e*/ 	.short	0x00ff


	//----- nvinfo : EIATTR_MERCURY_ISA_VERSION
	.align		4
        /*0030*/ 	.byte	0x03, 0x5f
        /*0032*/ 	.short	0x0101


	//----- nvinfo : EIATTR_VRC_CTA_INIT_COUNT
	.align		4
        /*0034*/ 	.byte	0x02, 0x4a
	.zero		1
	.zero		1


	//----- nvinfo : EIATTR_EXIT_INSTR_OFFSETS
	.align		4
        /*0038*/ 	.byte	0x04, 0x1c
        /*003a*/ 	.short	(.L_391 - .L_390)


	//   ....[0]....
.L_390:
        /*003c*/ 	.word	0x00000070


	//----- nvinfo : EIATTR_CBANK_PARAM_SIZE
	.align		4
.L_391:
        /*0040*/ 	.byte	0x03, 0x19
        /*0042*/ 	.short	0x000a


	//----- nvinfo : EIATTR_PARAM_CBANK
	.align		4
        /*0044*/ 	.byte	0x04, 0x0a
        /*0046*/ 	.short	(.L_393 - .L_392)
	.align		4
.L_392:
        /*0048*/ 	.word	index@(.nv.constant0._Z14ushort2half_rdPft)
        /*004c*/ 	.short	0x0380
        /*004e*/ 	.short	0x000a


	//----- nvinfo : EIATTR_SW_WAR
	.align		4
.L_393:
        /*0050*/ 	.byte	0x04, 0x36
        /*0052*/ 	.short	(.L_395 - .L_394)
.L_394:
        /*0054*/ 	.word	0x00000008
.L_395:


//--------------------- .nv.info._Z11ull2half_rzPfy --------------------------
	.section	.nv.info._Z11ull2half_rzPfy,"",@"SHT_CUDA_INFO"
	.sectionflags	@""
	.align	4


	//----- nvinfo : EIATTR_CUDA_API_VERSION
	.align		4
        /*0000*/ 	.byte	0x04, 0x37
        /*0002*/ 	.short	(.L_397 - .L_396)
.L_396:
        /*0004*/ 	.word	0x00000082


	//----- nvinfo : EIATTR_KPARAM_INFO
	.align		4
.L_397:
        /*0008*/ 	.byte	0x04, 0x17
        /*000a*/ 	.short	(.L_399 - .L_398)
.L_398:
        /*000c*/ 	.word	0x00000000
        /*0010*/ 	.short	0x0001
        /*0012*/ 	.short	0x0008
        /*0014*/ 	.byte	0x00, 0xf0, 0x21, 0x00


	//----- nvinfo : EIATTR_KPARAM_INFO
	.align		4
.L_399:
        /*0018*/ 	.byte	0x04, 0x17
        /*001a*/ 	.short	(.L_401 - .L_400)
.L_400:
        /*001c*/ 	.word	0x00000000
        /*0020*/ 	.short	0x0000
        /*0022*/ 	.short	0x0000
        /*0024*/ 	.byte	0x00, 0xf5, 0x21, 0x00


	//----- nvinfo : EIATTR_SPARSE_MMA_MASK
	.align		4
.L_401:
        /*0028*/ 	.byte	0x03, 0x50
        /*002a*/ 	.short	0x0000


	//----- nvinfo : EIATTR_MAXREG_COUNT
	.align		4
        /*002c*/ 	.byte	0x03, 0x1b
        /*002e*/ 	.short	0x00ff


	//----- nvinfo : EIATTR_MERCURY_ISA_VERSION
	.align		4
        /*0030*/ 	.byte	0x03, 0x5f
        /*0032*/ 	.short	0x0101


	//----- nvinfo : EIATTR_VRC_CTA_INIT_COUNT
	.align		4
        /*0034*/ 	.byte	0x02, 0x4a
	.zero		1
	.zero		1


	//----- nvinfo : EIATTR_EXIT_INSTR_OFFSETS
	.align		4
        /*0038*/ 	.byte	0x04, 0x1c
        /*003a*/ 	.short	(.L_403 - .L_402)


	//   ....[0]....
.L_402:
        /*003c*/ 	.word	0x00000070


	//----- nvinfo : EIATTR_CBANK_PARAM_SIZE
	.align		4
.L_403:
        /*0040*/ 	.byte	0x03, 0x19
        /*0042*/ 	.short	0x0010


	//----- nvinfo : EIATTR_PARAM_CBANK
	.align		4
        /*0044*/ 	.byte	0x04, 0x0a
        /*0046*/ 	.short	(.L_405 - .L_404)
	.align		4
.L_404:
        /*0048*/ 	.word	index@(.nv.constant0._Z11ull2half_rzPfy)
        /*004c*/ 	.short	0x0380
        /*004e*/ 	.short	0x0010


	//----- nvinfo : EIATTR_SW_WAR
	.align		4
.L_405:
        /*0050*/ 	.byte	0x04, 0x36
        /*0052*/ 	.short	(.L_407 - .L_406)
.L_406:
        /*0054*/ 	.word	0x00000008
.L_407:


//--------------------- .nv.info._Z11ull2half_ruPfy --------------------------
	.section	.nv.info._Z11ull2half_ruPfy,"",@"SHT_CUDA_INFO"
	.sectionflags	@""
	.align	4


	//----- nvinfo : EIATTR_CUDA_API_VERSION
	.align		4
        /*0000*/ 	.byte	0x04, 0x37
        /*0002*/ 	.short	(.L_409 - .L_408)
.L_408:
        /*0004*/ 	.word	0x00000082


	//----- nvinfo : EIATTR_KPARAM_INFO
	.align		4
.L_409:
        /*0008*/ 	.byte	0x04, 0x17
        /*000a*/ 	.short	(.L_411 - .L_410)
.L_410:
        /*000c*/ 	.word	0x00000000
        /*0010*/ 	.short	0x0001
        /*0012*/ 	.short	0x0008
        /*0014*/ 	.byte	0x00, 0xf0, 0x21, 0x00


	//----- nvinfo : EIATTR_KPARAM_INFO
	.align		4
.L_411:
        /*0018*/ 	.byte	0x04, 0x17
        /*001a*/ 	.short	(.L_413 - .L_412)
.L_412:
        /*001c*/ 	.word	0x00000000
        /*0020*/ 	.short	0x0000
        /*0022*/ 	.short	0x0000
        /*0024*/ 	.byte	0x00, 0xf5, 0x21, 0x00


	//----- nvinfo : EIATTR_SPARSE_MMA_MASK
	.align		4
.L_413:
        /*0028*/ 	.byte	0x03, 0x50
        /*002a*/ 	.short	0x0000


	//----- nvinfo : EIATTR_MAXREG_COUNT
	.align		4
        /*002c*/ 	.byte	0x03, 0x1b
        /*002e*/ 	.short	0x00ff


	//----- nvinfo : EIATTR_MERCURY_ISA_VERSION
	.align		4
        /*0030*/ 	.byte	0x03, 0x5f
        /*0032*/ 	.short	0x0101


	//----- nvinfo : EIATTR_VRC_CTA_INIT_COUNT
	.align		4
        /*0034*/ 	.byte	0x02, 0x4a
	.zero		1
	.zero		1


	//----- nvinfo : EIATTR_EXIT_INSTR_OFFSETS
	.align		4
        /*0038*/ 	.byte	0x04, 0x1c
        /*003a*/ 	.short	(.L_415 - .L_414)


	//   ....[0]....
.L_414:
        /*003c*/ 	.word	0x00000070


	//----- nvinfo : EIATTR_CBANK_PARAM_SIZE
	.align		4
.L_415:
        /*0040*/ 	.byte	0x03, 0x19
        /*0042*/ 	.short	0x0010


	//----- nvinfo : EIATTR_PARAM_CBANK
	.align		4
        /*0044*/ 	.byte	0x04, 0x0a
        /*0046*/ 	.short	(.L_417 - .L_416)
	.align		4
.L_416:
        /*0048*/ 	.word	index@(.nv.constant0._Z11ull2half_ruPfy)
        /*004c*/ 	.short	0x0380
        /*004e*/ 	.short	0x0010


	//----- nvinfo : EIATTR_SW_WAR
	.align		4
.L_417:
        /*0050*/ 	.byte	0x04, 0x36
        /*0052*/ 	.short	(.L_419 - .L_418)
.L_418:
        /*0054*/ 	.word	0x00000008
.L_419:


//--------------------- .nv.info._Z11ull2half_rnPfy --------------------------
	.section	.nv.info._Z11ull2half_rnPfy,"",@"SHT_CUDA_INFO"
	.sectionflags	@""
	.align	4


	//----- nvinfo : EIATTR_CUDA_API_VERSION
	.align		4
        /*0000*/ 	.byte	0x04, 0x37
        /*0002*/ 	.short	(.L_421 - .L_420)
.L_420:
        /*0004*/ 	.word	0x00000082


	//----- nvinfo : EIATTR_KPARAM_INFO
	.align		4
.L_421:
        /*0008*/ 	.byte	0x04, 0x17
        /*000a*/ 	.short	(.L_423 - .L_422)
.L_422:
        /*000c*/ 	.word	0x00000000
        /*0010*/ 	.short	0x0001
        /*0012*/ 	.short	0x0008
        /*0014*/ 	.byte	0x00, 0xf0, 0x21, 0x00


	//----- nvinfo : EIATTR_KPARAM_INFO
	.align		4
.L_423:
        /*0018*/ 	.byte	0x04, 0x17
        /*001a*/ 	.short	(.L_425 - .L_424)
.L_424:
        /*001c*/ 	.word	0x00000000
        /*0020*/ 	.short	0x0000
        /*0022*/ 	.short	0x0000
        /*0024*/ 	.byte	0x00, 0xf5, 0x21, 0x00


	//----- nvinfo : EIATTR_SPARSE_MMA_MASK
	.align		4
.L_425:
        /*0028*/ 	.byte	0x03, 0x50
        /*002a*/ 	.short	0x0000


	//----- nvinfo : EIATTR_MAXREG_COUNT
	.align		4
        /*002c*/ 	.byte	0x03, 0x1b
        /*002e*/ 	.short	0x00ff


	//----- nvinfo : EIATTR_MERCURY_ISA_VERSION
	.align		4
        /*0030*/ 	.byte	0x03, 0x5f
        /*0032*/ 	.short	0x0101


	//----- nvinfo : EIATTR_VRC_CTA_INIT_COUNT
	.align		4
        /*0034*/ 	.byte	0x02, 0x4a
	.zero		1
	.zero		1


	//----- nvinfo : EIATTR_EXIT_INSTR_OFFSETS
	.align		4
        /*0038*/ 	.byte	0x04, 0x1c
        /*003a*/ 	.short	(.L_427 - .L_426)


	//   ....[0]....
.L_426:
        /*003c*/ 	.word	0x00000070


	//----- nvinfo : EIATTR_CBANK_PARAM_SIZE
	.align		4
.L_427:
        /*0040*/ 	.byte	0x03, 0x19
        /*0042*/ 	.short	0x0010


	//----- nvinfo : EIATTR_PARAM_CBANK
	.align		4
        /*0044*/ 	.byte	0x04, 0x0a
        /*0046*/ 	.short	(.L_429 - .L_428)
	.align		4
.L_428:
        /*0048*/ 	.word	index@(.nv.constant0._Z11ull2half_rnPfy)
        /*004c*/ 	.short	0x0380
        /*004e*/ 	.short	0x0010


	//----- nvinfo : EIATTR_SW_WAR
	.align		4
.L_429:
        /*0050*/ 	.byte	0x04, 0x36
        /*0052*/ 	.short	(.L_431 - .L_430)
.L_430:
        /*0054*/ 	.word	0x00000008
.L_431:


//--------------------- .nv.info._Z11ull2half_rdPfy --------------------------
	.section	.nv.info._Z11ull2half_rdPfy,"",@"SHT_CUDA_INFO"
	.sectionflags	@""
	.align	4


	//----- nvinfo : EIATTR_CUDA_API_VERSION
	.align		4
        /*0000*/ 	.byte	0x04, 0x37
        /*0002*/ 	.short	(.L_433 - .L_432)
.L_432:
        /*0004*/ 	.word	0x00000082


	//----- nvinfo : EIATTR_KPARAM_INFO
	.align		4
.L_433:
        /*0008*/ 	.byte	0x04, 0x17
        /*000a*/ 	.short	(.L_435 - .L_434)
.L_434:
        /*000c*/ 	.word	0x00000000
        /*0010*/ 	.short	0x0001
        /*0012*/ 	.short	0x0008
        /*0014*/ 	.byte	0x00, 0xf0, 0x21, 0x00


	//----- nvinfo : EIATTR_KPARAM_INFO
	.align		4
.L_435:
        /*0018*/ 	.byte	0x04, 0x17
        /*001a*/ 	.short	(.L_437 - .L_436)
.L_436:
        /*001c*/ 	.word	0x00000000
        /*0020*/ 	.short	0x0000
        /*0022*/ 	.short	0x0000
        /*0024*/ 	.byte	0x00, 0xf5, 0x21, 0x00


	//----- nvinfo : EIATTR_SPARSE_MMA_MASK
	.align		4
.L_437:
        /*0028*/ 	.byte	0x03, 0x50
        /*002a*/ 	.short	0x0000


	//----- nvinfo : EIATTR_MAXREG_COUNT
	.align		4
        /*002c*/ 	.byte	0x03, 0x1b
        /*002e*/ 	.short	0x00ff


	//----- nvinfo : EIATTR_MERCURY_ISA_VERSION
	.align		4
        /*0030*/ 	.byte	0x03, 0x5f
        /*0032*/ 	.short	0x0101


	//----- nvinfo : EIATTR_VRC_CTA_INIT_COUNT
	.align		4
        /*0034*/ 	.byte	0x02, 0x4a
	.zero		1
	.zero		1


	//----- nvinfo : EIATTR_EXIT_INSTR_OFFSETS
	.align		4
        /*0038*/ 	.byte	0x04, 0x1c
        /*003a*/ 	.short	(.L_439 - .L_438)


	//   ....[0]....
.L_438:
        /*003c*/ 	.word	0x00000070


	//----- nvinfo : EIATTR_CBANK_PARAM_SIZE
	.align		4
.L_439:
        /*0040*/ 	.byte	0x03, 0x19
        /*0042*/ 	.short	0x0010


	//----- nvinfo : EIATTR_PARAM_CBANK
	.align		4
        /*0044*/ 	.byte	0x04, 0x0a
        /*0046*/ 	.short	(.L_441 - .L_440)
	.align		4
.L_440:
        /*0048*/ 	.word	index@(.nv.constant0._Z11ull2half_rdPfy)
        /*004c*/ 	.short	0x0380
        /*004e*/ 	.short	0x0010


	//----- nvinfo : EIATTR_SW_WAR
	.align		4
.L_441:
        /*0050*/ 	.byte	0x04, 0x36
        /*0052*/ 	.short	(.L_443 - .L_442)
.L_442:
        /*0054*/ 	.word	0x00000008
.L_443:


//--------------------- .nv.info._Z12uint2half_rzPfj --------------------------
	.section	.nv.info._Z12uint2half_rzPfj,"",@"SHT_CUDA_INFO"
	.sectionflags	@""
	.align	4


	//----- nvinfo : EIATTR_CUDA_API_VERSION
	.align		4
        /*0000*/ 	.byte	0x04, 0x37
        /*0002*/ 	.short	(.L_445 - .L_444)
.L_444:
        /*0004*/ 	.word	0x00000082


	//----- nvinfo : EIATTR_KPARAM_INFO
	.align		4
.L_445:
        /*0008*/ 	.byte	0x04, 0x17
        /*000a*/ 	.short	(.L_447 - .L_446)
.L_446:
        /*000c*/ 	.word	0x00000000
        /*0010*/ 	.short	0x0001
        /*0012*/ 	.short	0x0008
        /*0014*/ 	.byte	0x00, 0xf0, 0x11, 0x00


	//----- nvinfo : EIATTR_KPARAM_INFO
	.align		4
.L_447:
        /*0018*/ 	.byte	0x04, 0x17
        /*001a*/ 	.short	(.L_449 - .L_448)
.L_448:
        /*001c*/ 	.word	0x00000000
        /*0020*/ 	.short	0x0000
        /*0022*/ 	.short	0x0000
        /*0024*/ 	.byte	0x00, 0xf5, 0x21, 0x00


	//----- nvinfo : EIATTR_SPARSE_MMA_MASK
	.align		4
.L_449:
        /*0028*/ 	.byte	0x03, 0x50
        /*002a*/ 	.short	0x0000


	//----- nvinfo : EIATTR_MAXREG_COUNT
	.align		4
        /*002c*/ 	.byte	0x03, 0x1b
        /*002e*/ 	.short	0x00ff


	//----- nvinfo : EIATTR_MERCURY_ISA_VERSION
	.align		4
        /*0030*/ 	.byte	0x03, 0x5f
        /*0032*/ 	.short	0x0101


	//----- nvinfo : EIATTR_VRC_CTA_INIT_COUNT
	.align		4
        /*0034*/ 	.byte	0x02, 0x4a
	.zero		1
	.zero		1


	//----- nvinfo : EIATTR_EXIT_INSTR_OFFSETS
	.align		4
        /*0038*/ 	.byte	0x04, 0x1c
        /*003a*/ 	.short	(.L_451 - .L_450)


	//   ....[0]....
.L_450:
        /*003c*/ 	.word	0x00000070


	//----- nvinfo : EIATTR_CBANK_PARAM_SIZE
	.align		4
.L_451:
        /*0040*/ 	.byte	0x03, 0x19
        /*0042*/ 	.short	0x000c


	//----- nvinfo : EIATTR_PARAM_CBANK
	.align		4
        /*0044*/ 	.byte	0x04, 0x0a
        /*0046*/ 	.short	(.L_453 - .L_452)
	.align		4
.L_452:
        /*0048*/ 	.word	index@(.nv.constant0._Z12uint2half_rzPfj)
        /*004c*/ 	.short	0x0380
        /*004e*/ 	.short	0x000c


	//----- nvinfo : EIATTR_SW_WAR
	.align		4
.L_453:
        /*0050*/ 	.byte	0x04, 0x36
        /*0052*/ 	.short	(.L_455 - .L_454)
.L_454:
        /*0054*/ 	.word	0x00000008
.L_455:


//--------------------- .nv.info._Z12uint2half_ruPfj --------------------------
	.section	.nv.info._Z12uint2half_ruPfj,"",@"SHT_CUDA_INFO"
	.sectionflags	@""
	.align	4


	//----- nvinfo : EIATTR_CUDA_API_VERSION
	.align		4
        /*0000*/ 	.byte	0x04, 0x37
        /*0002*/ 	.short	(.L_457 - .L_456)
.L_456:
        /*0004*/ 	.word	0x00000082


	//----- nvinfo : EIATTR_KPARAM_INFO
	.align		4
.L_457:
        /*0008*/ 	.byte	0x04, 0x17
        /*000a*/ 	.short	(.L_459 - .L_458)
.L_458:
        /*000c*/ 	.word	0x00000000
        /*0010*/ 	.short	0x0001
        /*0012*/ 	.short	0x0008
        /*0014*/ 	.byte	0x00, 0xf0, 0x11, 0x00


	//----- nvinfo : EIATTR_KPARAM_INFO
	.align		4
.L_459:
        /*0018*/ 	.byte	0x04, 0x17
        /*001a*/ 	.short	(.L_461 - .L_460)
.L_460:
        /*001c*/ 	.word	0x00000000
        /*0020*/ 	.short	0x0000
        /*0022*/ 	.short	0x0000
        /*0024*/ 	.byte	0x00, 0xf5, 0x21, 0x00


	//----- nvinfo : EIATTR_SPARSE_MMA_MASK
	.align		4
.L_461:
        /*0028*/ 	.byte	0x03, 0x50
        /*002a*/ 	.short	0x0000


	//----- nvinfo : EIATTR_MAXREG_COUNT
	.align		4
        /*002c*/ 	.byte	0x03, 0x1b
        /*002e*/ 	.short	0x00ff


	//----- nvinfo : EIATTR_MERCURY_ISA_VERSION
	.align		4
        /*0030*/ 	.byte	0x03, 0x5f
        /*0032*/ 	.short	0x0101


	//----- nvinfo : EIATTR_VRC_CTA_INIT_COUNT
	.align		4
        /*0034*/ 	.byte	0x02, 0x4a
	.zero		1
	.zero		1


	//----- nvinfo : EIATTR_EXIT_INSTR_OFFSETS
	.align		4
        /*0038*/ 	.byte	0x04, 0x1c
        /*003a*/ 	.short	(.L_463 - .L_462)


	//   ....[0]....
.L_462:
        /*003c*/ 	.word	0x00000070


	//----- nvinfo : EIATTR_CBANK_PARAM_SIZE
	.align		4
.L_463:
        /*0040*/ 	.byte	0x03, 0x19
        /*0042*/ 	.short	0x000c


	//----- nvinfo : EIATTR_PARAM_CBANK
	.align		4
        /*0044*/ 	.byte	0x04, 0x0a
        /*0046*/ 	.short	(.L_465 - .L_464)
	.align		4
.L_464:
        /*0048*/ 	.word	index@(.nv.constant0._Z12uint2half_ruPfj)
        /*004c*/ 	.short	0x0380
        /*004e*/ 	.short	0x000c


	//----- nvinfo : EIATTR_SW_WAR
	.align		4
.L_465:
        /*0050*/ 	.byte	0x04, 0x36
        /*0052*/ 	.short	(.L_467 - .L_466)
.L_466:
        /*0054*/ 	.word	0x00000008
.L_467:


//--------------------- .nv.info._Z12uint2half_rnPfj --------------------------
	.section	.nv.info._Z12uint2half_rnPfj,"",@"SHT_CUDA_INFO"
	.sectionflags	@""
	.align	4


	//----- nvinfo : EIATTR_CUDA_API_VERSION
	.align		4
        /*0000*/ 	.byte	0x04, 0x37
        /*0002*/ 	.short	(.L_469 - .L_468)
.L_468:
        /*0004*/ 	.word	0x00000082


	//----- nvinfo : EIATTR_KPARAM_INFO
	.align		4
.L_469:
        /*0008*/ 	.byte	0x04, 0x17
        /*000a*/ 	.short	(.L_471 - .L_470)
.L_470:
        /*000c*/ 	.word	0x00000000
        /*0010*/ 	.short	0x0001
        /*0012*/ 	.short	0x0008
        /*0014*/ 	.byte	0x00, 0xf0, 0x11, 0x00


	//----- nvinfo : EIATTR_KPARAM_INFO
	.align		4
.L_471:
        /*0018*/ 	.byte	0x04, 0x17
        /*001a*/ 	.short	(.L_473 - .L_472)
.L_472:
        /*001c*/ 	.word	0x00000000
        /*0020*/ 	.short	0x0000
        /*0022*/ 	.short	0x0000
        /*0024*/ 	.byte	0x00, 0xf5, 0x21, 0x00


	//----- nvinfo : EIATTR_SPARSE_MMA_MASK
	.align		4
.L_473:
        /*0028*/ 	.byte	0x03, 0x50
        /*002a*/ 	.short	0x0000


	//----- nvinfo : EIATTR_MAXREG_COUNT
	.align		4
        /*002c*/ 	.byte	0x03, 0x1b
        /*002e*/ 	.short	0x00ff


	//----- nvinfo : EIATTR_MERCURY_ISA_VERSION
	.align		4
        /*0030*/ 	.byte	0x03, 0x5f
        /*0032*/ 	.short	0x0101


	//----- nvinfo : EIATTR_VRC_CTA_INIT_COUNT
	.align		4
        /*0034*/ 	.byte	0x02, 0x4a
	.zero		1
	.zero		1


	//----- nvinfo : EIATTR_EXIT_INSTR_OFFSETS
	.align		4
        /*0038*/ 	.byte	0x04, 0x1c
        /*003a*/ 	.short	(.L_475 - .L_474)


	//   ....[0]....
.L_474:
        /*003c*/ 	.word	0x00000070


	//----- nvinfo : EIATTR_CBANK_PARAM_SIZE
	.align		4
.L_475:
        /*0040*/ 	.byte	0x03, 0x19
        /*0042*/ 	.short	0x000c


	//----- nvinfo : EIATTR_PARAM_CBANK
	.align		4
        /*0044*/ 	.byte	0x04, 0x0a
        /*0046*/ 	.short	(.L_477 - .L_476)
	.align		4
.L_476:
        /*0048*/ 	.word	index@(.nv.constant0._Z12uint2half_rnPfj)
        /*004c*/ 	.short	0x0380
        /*004e*/ 	.short	0x000c


	//----- nvinfo : EIATTR_SW_WAR
	.align		4
.L_477:
        /*0050*/ 	.byte	0x04, 0x36
        /*0052*/ 	.short	(.L_479 - .L_478)
.L_478:
        /*0054*/ 	.word	0x00000008
.L_479:


//--------------------- .nv.info._Z12uint2half_rdPfj --------------------------
	.section	.nv.info._Z12uint2half_rdPfj,"",@"SHT_CUDA_INFO"
	.sectionflags	@""
	.align	4


	//----- nvinfo : EIATTR_CUDA_API_VERSION
	.align		4
        /*0000*/ 	.byte	0x04, 0x37
        /*0002*/ 	.short	(.L_481 - .L_480)
.L_480:
        /*0004*/ 	.word	0x00000082


	//----- nvinfo : EIATTR_KPARAM_INFO
	.align		4
.L_481:
        /*0008*/ 	.byte	0x04, 0x17
        /*000a*/ 	.short	(.L_483 - .L_482)
.L_482:
        /*000c*/ 	.word	0x00000000
        /*0010*/ 	.short	0x0001
        /*0012*/ 	.short	0x0008
        /*0014*/ 	.byte	0x00, 0xf0, 0x11, 0x00


	//----- nvinfo : EIATTR_KPARAM_INFO
	.align		4
.L_483:
        /*0018*/ 	.byte	0x04, 0x17
        /*001a*/ 	.short	(.L_485 - .L_484)
.L_484:
        /*001c*/ 	.word	0x00000000
        /*0020*/ 	.short	0x0000
        /*0022*/ 	.short	0x0000
        /*0024*/ 	.byte	0x00, 0xf5, 0x21, 0x00


	//----- nvinfo : EIATTR_SPARSE_MMA_MASK
	.align		4
.L_485:
        /*0028*/ 	.byte	0x03, 0x50
        /*002a*/ 	.short	0x0000


	//----- nvinfo : EIATTR_MAXREG_COUNT
	.align		4
        /*002c*/ 	.byte	0x03, 0x1b
        /*002e*/ 	.short	0x00ff


	//----- nvinfo : EIATTR_MERCURY_ISA_VERSION
	.align		4
        /*0030*/ 	.byte	0x03, 0x5f
        /*0032*/ 	.short	0x0101


	//----- nvinfo : EIATTR_VRC_CTA_INIT_COUNT
	.align		4
        /*0034*/ 	.byte	0x02, 0x4a
	.zero		1
	.zero		1


	//----- nvinfo : EIATTR_EXIT_INSTR_OFFSETS
	.align		4
        /*0038*/ 	.byte	0x04, 0x1c
        /*003a*/ 	.short	(.L_487 - .L_486)


	//   ....[0]....
.L_486:
        /*003c*/ 	.word	0x00000070


	//----- nvinfo : EIATTR_CBANK_PARAM_SIZE
	.align		4
.L_487:
        /*0040*/ 	.byte	0x03, 0x19
        /*0042*/ 	.short	0x000c


	//----- nvinfo : EIATTR_PARAM_CBANK
	.align		4
        /*0044*/ 	.byte	0x04, 0x0a
        /*0046*/ 	.short	(.L_489 - .L_488)
	.align		4
.L_488:
        /*0048*/ 	.word	index@(.nv.constant0._Z12uint2half_rdPfj)
        /*004c*/ 	.short	0x0380
        /*004e*/ 	.short	0x000c


	//----- nvinfo : EIATTR_SW_WAR
	.align		4
.L_489:
        /*0050*/ 	.byte	0x04, 0x36
        /*0052*/ 	.short	(.L_491 - .L_490)
.L_490:
        /*0054*/ 	.word	0x00000008
.L_491:


//--------------------- .nv.info._Z13short2half_rzPfs --------------------------
	.section	.nv.info._Z13short2half_rzPfs,"",@"SHT_CUDA_INFO"
	.sectionflags	@""
	.align	4


	//----- nvinfo : EIATTR_CUDA_API_VERSION
	.align		4
        /*0000*/ 	.byte	0x04, 0x37
        /*0002*/ 	.short	(.L_493 - .L_492)
.L_492:
        /*0004*/ 	.word	0x00000082


	//----- nvinfo : EIATTR_KPARAM_INFO
	.align		4
.L_493:
        /*0008*/ 	.byte	0x04, 0x17
        /*000a*/ 	.short	(.L_495 - .L_494)
.L_494:
        /*000c*/ 	.word	0x00000000
        /*0010*/ 	.short	0x0001
        /*0012*/ 	.short	0x0008
        /*0014*/ 	.byte	0x00, 0xf0, 0x09, 0x00


	//----- nvinfo : EIATTR_KPARAM_INFO
	.align		4
.L_495:
        /*0018*/ 	.byte	0x04, 0x17
        /*001a*/ 	.short	(.L_497 - .L_496)
.L_496:
        /*001c*/ 	.word	0x00000000
        /*0020*/ 	.short	0x0000
        /*0022*/ 	.short	0x0000
        /*0024*/ 	.byte	0x00, 0xf5, 0x21, 0x00


	//----- nvinfo : EIATTR_SPARSE_MMA_MASK
	.align		4
.L_497:
        /*0028*/ 	.byte	0x03, 0x50
        /*002a*/ 	.short	0x0000


	//----- nvinfo : EIATTR_MAXREG_COUNT
	.align		4
        /*002c*/ 	.byte	0x03, 0x1b
        /*002e*/ 	.short	0x00ff


	//----- nvinfo : EIATTR_MERCURY_ISA_VERSION
	.align		4
        /*0030*/ 	.byte	0x03, 0x5f
        /*0032*/ 	.short	0x0101


	//----- nvinfo : EIATTR_VRC_CTA_INIT_COUNT
	.align		4
        /*0034*/ 	.byte	0x02, 0x4a
	.zero		1
	.zero		1


	//----- nvinfo : EIATTR_EXIT_INSTR_OFFSETS
	.align		4
        /*0038*/ 	.byte	0x04, 0x1c
        /*003a*/ 	.short	(.L_499 - .L_498)


	//   ....[0]....
.L_498:
        /*003c*/ 	.word	0x00000070


	//----- nvinfo : EIATTR_CBANK_PARAM_SIZE
	.align		4
.L_499:
        /*0040*/ 	.byte	0x03, 0x19
        /*0042*/ 	.short	0x000a


	//----- nvinfo : EIATTR_PARAM_CBANK
	.align		4
        /*0044*/ 	.byte	0x04, 0x0a
        /*0046*/ 	.short	(.L_501 - .L_500)
	.align		4
.L_500:
        /*0048*/ 	.word	index@(.nv.constant0._Z13short2half_rzPfs)
        /*004c*/ 	.short	0x0380
        /*004e*/ 	.short	0x000a


	//----- nvinfo : EIATTR_SW_WAR
	.align		4
.L_501:
        /*0050*/ 	.byte	0x04, 0x36
        /*0052*/ 	.short	(.L_503 - .L_502)
.L_502:
        /*0054*/ 	.word	0x00000008
.L_503:


//--------------------- .nv.info._Z13short2half_ruPfs --------------------------
	.section	.nv.info._Z13short2half_ruPfs,"",@"SHT_CUDA_INFO"
	.sectionflags	@""
	.align	4


	//----- nvinfo : EIATTR_CUDA_API_VERSION
	.align		4
        /*0000*/ 	.byte	0x04, 0x37
        /*0002*/ 	.short	(.L_505 - .L_504)
.L_504:
        /*0004*/ 	.word	0x00000082


	//----- nvinfo : EIATTR_KPARAM_INFO
	.align		4
.L_505:
        /*0008*/ 	.byte	0x04, 0x17
        /*000a*/ 	.short	(.L_507 - .L_506)
.L_506:
        /*000c*/ 	.word	0x00000000
        /*0010*/ 	.short	0x0001
        /*0012*/ 	.short	0x0008
        /*0014*/ 	.byte	0x00, 0xf0, 0x09, 0x00


	//----- nvinfo : EIATTR_KPARAM_INFO
	.align		4
.L_507:
        /*0018*/ 	.byte	0x04, 0x17
        /*001a*/ 	.short	(.L_509 - .L_508)
.L_508:
        /*001c*/ 	.word	0x00000000
        /*0020*/ 	.short	0x0000
        /*0022*/ 	.short	0x0000
        /*0024*/ 	.byte	0x00, 0xf5, 0x21, 0x00


	//----- nvinfo : EIATTR_SPARSE_MMA_MASK
	.align		4
.L_509:
        /*0028*/ 	.byte	0x03, 0x50
        /*002a*/ 	.short	0x0000


	//----- nvinfo : EIATTR_MAXREG_COUNT
	.align		4
        /*002c*/ 	.byte	0x03, 0x1b
        /*002e*/ 	.short	0x00ff


	//----- nvinfo : EIATTR_MERCURY_ISA_VERSION
	.align		4
        /*0030*/ 	.byte	0x03, 0x5f
        /*0032*/ 	.short	0x0101


	//----- nvinfo : EIATTR_VRC_CTA_INIT_COUNT
	.align		4
        /*0034*/ 	.byte	0x02, 0x4a
	.zero		1
	.zero		1


	//----- nvinfo : EIATTR_EXIT_INSTR_OFFSETS
	.align		4
        /*0038*/ 	.byte	0x04, 0x1c
        /*003a*/ 	.short	(.L_511 - .L_510)


	//   ....[0]....
.L_510:
        /*003c*/ 	.word	0x00000070


	//----- nvinfo : EIATTR_CBANK_PARAM_SIZE
	.align		4
.L_511:
        /*0040*/ 	.byte	0x03, 0x19
        /*0042*/ 	.short	0x000a


	//----- nvinfo : EIATTR_PARAM_CBANK
	.align		4
        /*0044*/ 	.byte	0x04, 0x0a
        /*0046*/ 	.short	(.L_513 - .L_512)
	.align		4
.L_512:
        /*0048*/ 	.word	index@(.nv.constant0._Z13short2half_ruPfs)
        /*004c*/ 	.short	0x0380
        /*004e*/ 	.short	0x000a


	//----- nvinfo : EIATTR_SW_WAR
	.align		4
.L_513:
        /*0050*/ 	.byte	0x04, 0x36
        /*0052*/ 	.short	(.L_515 - .L_514)
.L_514:
        /*0054*/ 	.word	0x00000008
.L_515:


//--------------------- .nv.info._Z13short2half_rnPfs --------------------------
	.section	.nv.info._Z13short2half_rnPfs,"",@"SHT_CUDA_INFO"
	.sectionflags	@""
	.align	4


	//----- nvinfo : EIATTR_CUDA_API_VERSION
	.align		4
        /*0000*/ 	.byte	0x04, 0x37
        /*0002*/ 	.short	(.L_517 - .L_516)
.L_516:
        /*0004*/ 	.word	0x00000082


	//----- nvinfo : EIATTR_KPARAM_INFO
	.align		4
.L_517:
        /*0008*/ 	.byte	0x04, 0x17
        /*000a*/ 	.short	(.L_519 - .L_518)
.L_518:
        /*000c*/ 	.word	0x00000000
        /*0010*/ 	.short	0x0001
        /*0012*/ 	.short	0x0008
        /*0014*/ 	.byte	0x00, 0xf0, 0x09, 0x00


	//----- nvinfo : EIATTR_KPARAM_INFO
	.align		4
.L_519:
        /*0018*/ 	.byte	0x04, 0x17
        /*001a*/ 	.short	(.L_521 - .L_520)
.L_520:
        /*001c*/ 	.word	0x00000000
        /*0020*/ 	.short	0x0000
        /*0022*/ 	.short	0x0000
        /*0024*/ 	.byte	0x00, 0xf5, 0x21, 0x00


	//----- nvinfo : EIATTR_SPARSE_MMA_MASK
	.align		4
.L_521:
        /*0028*/ 	.byte	0x03, 0x50
        /*002a*/ 	.short	0x0000


	//----- nvinfo : EIATTR_MAXREG_COUNT
	.align		4
        /*002c*/ 	.byte	0x03, 0x1b
        /*002e*/ 	.short	0x00ff


	//----- nvinfo : EIATTR_MERCURY_ISA_VERSION
	.align		4
        /*0030*/ 	.byte	0x03, 0x5f
        /*0032*/ 	.short	0x0101


	//----- nvinfo : EIATTR_VRC_CTA_INIT_COUNT
	.align		4
        /*0034*/ 	.byte	0x02, 0x4a
	.zero		1
	.zero		1


	//----- nvinfo : EIATTR_EXIT_INSTR_OFFSETS
	.align		4
        /*0038*/ 	.byte	0x04, 0x1c
        /*003a*/ 	.short	(.L_523 - .L_522)


	//   ....[0]....
.L_522:
        /*003c*/ 	.word	0x00000070


	//----- nvinfo : EIATTR_CBANK_PARAM_SIZE
	.align		4
.L_523:
        /*0040*/ 	.byte	0x03, 0x19
        /*0042*/ 	.short	0x000a


	//----- nvinfo : EIATTR_PARAM_CBANK
	.align		4
        /*0044*/ 	.byte	0x04, 0x0a
        /*0046*/ 	.short	(.L_525 - .L_524)
	.align		4
.L_524:
        /*0048*/ 	.word	index@(.nv.constant0._Z13short2half_rnPfs)
        /*004c*/ 	.short	0x0380
        /*004e*/ 	.short	0x000a


	//----- nvinfo : EIATTR_SW_WAR
	.align		4
.L_525:
        /*0050*/ 	.byte	0x04, 0x36
        /*0052*/ 	.short	(.L_527 - .L_526)
.L_526:
        /*0054*/ 	.word	0x00000008
.L_527:


//--------------------- .nv.info._Z13short2half_rdPfs --------------------------
	.section	.nv.info._Z13short2half_rdPfs,"",@"SHT_CUDA_INFO"
	.sectionflags	@""
	.align	4


	//----- nvinfo : EIATTR_CUDA_API_VERSION
	.align		4
        /*0000*/ 	.byte	0x04, 0x37
        /*0002*/ 	.short	(.L_529 - .L_528)
.L_528:
        /*0004*/ 	.word	0x00000082


	//----- nvinfo : EIATTR_KPARAM_INFO
	.align		4
.L_529:
        /*0008*/ 	.byte	0x04, 0x17
        /*000a*/ 	.short	(.L_531 - .L_530)
.L_530:
        /*000c*/ 	.word	0x00000000
        /*0010*/ 	.short	0x0001
        /*0012*/ 	.short	0x0008
        /*0014*/ 	.byte	0x00, 0xf0, 0x09, 0x00


	//----- nvinfo : EIATTR_KPARAM_INFO
	.align		4
.L_531:
        /*0018*/ 	.byte	0x04, 0x17
        /*001a*/ 	.short	(.L_533 - .L_532)
.L_532:
        /*001c*/ 	.word	0x00000000
        /*0020*/ 	.short	0x0000
        /*0022*/ 	.short	0x0000
        /*0024*/ 	.byte	0x00, 0xf5, 0x21, 0x00


	//----- nvinfo : EIATTR_SPARSE_MMA_MASK
	.align		4
.L_533:
        /*0028*/ 	.byte	0x03, 0x50
        /*002a*/ 	.short	0x0000


	//----- nvinfo : EIATTR_MAXREG_COUNT
	.align		4
        /*002c*/ 	.byte	0x03, 0x1b
        /*002e*/ 	.short	0x00ff


	//----- nvinfo : EIATTR_MERCURY_ISA_VERSION
	.align		4
        /*0030*/ 	.byte	0x03, 0x5f
        /*0032*/ 	.short	0x0101


	//----- nvinfo : EIATTR_VRC_CTA_INIT_COUNT
	.align		4
        /*0034*/ 	.byte	0x02, 0x4a
	.zero		1
	.zero		1


	//----- nvinfo : EIATTR_EXIT_INSTR_OFFSETS
	.align		4
        /*0038*/ 	.byte	0x04, 0x1c
        /*003a*/ 	.short	(.L_535 - .L_534)


	//   ....[0]....
.L_534:
        /*003c*/ 	.word	0x00000070


	//----- nvinfo : EIATTR_CBANK_PARAM_SIZE
	.align		4
.L_535:
        /*0040*/ 	.byte	0x03, 0x19
        /*0042*/ 	.short	0x000a


	//----- nvinfo : EIATTR_PARAM_CBANK
	.align		4
        /*0044*/ 	.byte	0x04, 0x0a
        /*0046*/ 	.short	(.L_537 - .L_536)
	.align		4
.L_536:
        /*0048*/ 	.word	index@(.nv.constant0._Z13short2half_rdPfs)
        /*004c*/ 	.short	0x0380
        /*004e*/ 	.short	0x000a


	//----- nvinfo : EIATTR_SW_WAR
	.align		4
.L_537:
        /*0050*/ 	.byte	0x04, 0x36
        /*0052*/ 	.short	(.L_539 - .L_538)
.L_538:
        /*0054*/ 	.word	0x00000008
.L_539:


//--------------------- .nv.info._Z10ll2half_rzPfx --------------------------
	.section	.nv.info._Z10ll2half_rzPfx,"",@"SHT_CUDA_INFO"
	.sectionflags	@""
	.align	4


	//----- nvinfo : EIATTR_CUDA_API_VERSION
	.align		4
        /*0000*/ 	.byte	0x04, 0x37
        /*0002*/ 	.short	(.L_541 - .L_540)
.L_540:
        /*0004*/ 	.word	0x00000082


	//----- nvinfo : EIATTR_KPARAM_INFO
	.align		4
.L_541:
        /*0008*/ 	.byte	0x04, 0x17
        /*000a*/ 	.short	(.L_543 - .L_542)
.L_542:
        /*000c*/ 	.word	0x00000000
        /*0010*/ 	.short	0x0001
        /*0012*/ 	.short	0x0008
        /*0014*/ 	.byte	0x00, 0xf0, 0x21, 0x00


	//----- nvinfo : EIATTR_KPARAM_INFO
	.align		4
.L_543:
        /*0018*/ 	.byte	0x04, 0x17
        /*001a*/ 	.short	(.L_545 - .L_544)
.L_544:
        /*001c*/ 	.word	0x00000000
        /*0020*/ 	.short	0x0000
        /*0022*/ 	.short	0x0000
        /*0024*/ 	.byte	0x00, 0xf5, 0x21, 0x00


	//----- nvinfo : EIATTR_SPARSE_MMA_MASK
	.align		4
.L_545:
        /*0028*/ 	.byte	0x03, 0x50
        /*002a*/ 	.short	0x0000


	//----- nvinfo : EIATTR_MAXREG_COUNT
	.align		4
        /*002c*/ 	.byte	0x03, 0x1b
        /*002e*/ 	.short	0x00ff


	//----- nvinfo : EIATTR_MERCURY_ISA_VERSION
	.align		4
        /*0030*/ 	.byte	0x03, 0x5f
        /*0032*/ 	.short	0x0101


	//----- nvinfo : EIATTR_VRC_CTA_INIT_COUNT
	.align		4
        /*0034*/ 	.byte	0x02, 0x4a
	.zero		1
	.zero		1


	//----- nvinfo : EIATTR_EXIT_INSTR_OFFSETS
	.align		4
        /*0038*/ 	.byte	0x04, 0x1c
        /*003a*/ 	.short	(.L_547 - .L_546)


	//   ....[0]....
.L_546:
        /*003c*/ 	.word	0x00000070


	//----- nvinfo : EIATTR_CBANK_PARAM_SIZE
	.align		4
.L_547:
        /*0040*/ 	.byte	0x03, 0x19
        /*0042*/ 	.short	0x0010


	//----- nvinfo : EIATTR_PARAM_CBANK
	.align		4
        /*0044*/ 	.byte	0x04, 0x0a
        /*0046*/ 	.short	(.L_549 - .L_548)
	.align		4
.L_548:
        /*0048*/ 	.word	index@(.nv.constant0._Z10ll2half_rzPfx)
        /*004c*/ 	.short	0x0380
        /*004e*/ 	.short	0x0010


	//----- nvinfo : EIATTR_SW_WAR
	.align		4
.L_549:
        /*0050*/ 	.byte	0x04, 0x36
        /*0052*/ 	.short	(.L_551 - .L_550)
.L_550:
        /*0054*/ 	.word	0x00000008
.L_551:


//--------------------- .nv.info._Z10ll2half_ruPfx --------------------------
	.section	.nv.info._Z10ll2half_ruPfx,"",@"SHT_CUDA_INFO"
	.sectionflags	@""
	.align	4


	//----- nvinfo : EIATTR_CUDA_API_VERSION
	.align		4
        /*0000*/ 	.byte	0x04, 0x37
        /*0002*/ 	.short	(.L_553 - .L_552)
.L_552:
        /*0004*/ 	.word	0x00000082


	//----- nvinfo : EIATTR_KPARAM_INFO
	.align		4
.L_553:
        /*0008*/ 	.byte	0x04, 0x17
        /*000a*/ 	.short	(.L_555 - .L_554)
.L_554:
        /*000c*/ 	.word	0x00000000
        /*0010*/ 	.short	0x0001
        /*0012*/ 	.short	0x0008
        /*0014*/ 	.byte	0x00, 0xf0, 0x21, 0x00


	//----- nvinfo : EIATTR_KPARAM_INFO
	.align		4
.L_555:
        /*0018*/ 	.byte	0x04, 0x17
        /*001a*/ 	.short	(.L_557 - .L_556)
.L_556:
        /*001c*/ 	.word	0x00000000
        /*0020*/ 	.short	0x0000
        /*0022*/ 	.short	0x0000
        /*0024*/ 	.byte	0x00, 0xf5, 0x21, 0x00


	//----- nvinfo : EIATTR_SPARSE_MMA_MASK
	.align		4
.L_557:
        /*0028*/ 	.byte	0x03, 0x50
        /*002a*/ 	.short	0x0000


	//----- nvinfo : EIATTR_MAXREG_COUNT
	.align		4
        /*002c*/ 	.byte	0x03, 0x1b
        /*002e*/ 	.short	0x00ff


	//----- nvinfo : EIATTR_MERCURY_ISA_VERSION
	.align		4
        /*0030*/ 	.byte	0x03, 0x5f
        /*0032*/ 	.short	0x0101


	//----- nvinfo : EIATTR_VRC_CTA_INIT_COUNT
	.align		4
        /*0034*/ 	.byte	0x02, 0x4a
	.zero		1
	.zero		1


	//----- nvinfo : EIATTR_EXIT_INSTR_OFFSETS
	.align		4
        /*0038*/ 	.byte	0x04, 0x1c
        /*003a*/ 	.short	(.L_559 - .L_558)


	//   ....[0]....
.L_558:
        /*003c*/ 	.word	0x00000070


	//----- nvinfo : EIATTR_CBANK_PARAM_SIZE
	.align		4
.L_559:
        /*0040*/ 	.byte	0x03, 0x19
        /*0042*/ 	.short	0x0010


	//----- nvinfo : EIATTR_PARAM_CBANK
	.align		4
        /*0044*/ 	.byte	0x04, 0x0a
        /*0046*/ 	.short	(.L_561 - .L_560)
	.align		4
.L_560:
        /*0048*/ 	.word	index@(.nv.constant0._Z10ll2half_ruPfx)
        /*004c*/ 	.short	0x0380
        /*004e*/ 	.short	0x0010


	//----- nvinfo : EIATTR_SW_WAR
	.align		4
.L_561:
        /*0050*/ 	.byte	0x04, 0x36
        /*0052*/ 	.short	(.L_563 - .L_562)
.L_562:
        /*0054*/ 	.word	0x00000008
.L_563:


//--------------------- .nv.info._Z10ll2half_rnPfx --------------------------
	.section	.nv.info._Z10ll2half_rnPfx,"",@"SHT_CUDA_INFO"
	.sectionflags	@""
	.align	4


	//----- nvinfo : EIATTR_CUDA_API_VERSION
	.align		4
        /*0000*/ 	.byte	0x04, 0x37
        /*0002*/ 	.short	(.L_565 - .L_564)
.L_564:
        /*0004*/ 	.word	0x00000082


	//----- nvinfo : EIATTR_KPARAM_INFO
	.align		4
.L_565:
        /*0008*/ 	.byte	0x04, 0x17
        /*000a*/ 	.short	(.L_567 - .L_566)
.L_566:
        /*000c*/ 	.word	0x00000000
        /*0010*/ 	.short	0x0001
        /*0012*/ 	.short	0x0008
        /*0014*/ 	.byte	0x00, 0xf0, 0x21, 0x00


	//----- nvinfo : EIATTR_KPARAM_INFO
	.align		4
.L_567:
        /*0018*/ 	.byte	0x04, 0x17
        /*001a*/ 	.short	(.L_569 - .L_568)
.L_568:
        /*001c*/ 	.word	0x00000000
        /*0020*/ 	.short	0x0000
        /*0022*/ 	.short	0x0000
        /*0024*/ 	.byte	0x00, 0xf5, 0x21, 0x00


	//----- nvinfo : EIATTR_SPARSE_MMA_MASK
	.align		4
.L_569:
        /*0028*/ 	.byte	0x03, 0x50
        /*002a*/ 	.short	0x0000


	//----- nvinfo : EIATTR_MAXREG_COUNT
	.align		4
        /*002c*/ 	.byte	0x03, 0x1b
        /*002e*/ 	.short	0x00ff


	//----- nvinfo : EIATTR_MERCURY_ISA_VERSION
	.align		4
        /*0030*/ 	.byte	0x03, 0x5f
        /*0032*/ 	.short	0x0101


	//----- nvinfo : EIATTR_VRC_CTA_INIT_COUNT
	.align		4
        /*0034*/ 	.byte	0x02, 0x4a
	.zero		1
	.zero		1


	//----- nvinfo : EIATTR_EXIT_INSTR_OFFSETS
	.align		4
        /*0038*/ 	.byte	0x04, 0x1c
        /*003a*/ 	.short	(.L_571 - .L_570)


	//   ....[0]....
.L_570:
        /*003c*/ 	.word	0x00000070


	//----- nvinfo : EIATTR_CBANK_PARAM_SIZE
	.align		4
.L_571:
        /*0040*/ 	.byte	0x03, 0x19
        /*0042*/ 	.short	0x0010


	//----- nvinfo : EIATTR_PARAM_CBANK
	.align		4
        /*0044*/ 	.byte	0x04, 0x0a
        /*0046*/ 	.short	(.L_573 - .L_572)
	.align		4
.L_572:
        /*0048*/ 	.word	index@(.nv.constant0._Z10ll2half_rnPfx)
        /*004c*/ 	.short	0x0380
        /*004e*/ 	.short	0x0010


	//----- nvinfo : EIATTR_SW_WAR
	.align		4
.L_573:
        /*0050*/ 	.byte	0x04, 0x36
        /*0052*/ 	.short	(.L_575 - .L_574)
.L_574:
        /*0054*/ 	.word	0x00000008
.L_575:


//--------------------- .nv.info._Z10ll2half_rdPfx --------------------------
	.section	.nv.info._Z10ll2half_rdPfx,"",@"SHT_CUDA_INFO"
	.sectionflags	@""
	.align	4


	//----- nvinfo : EIATTR_CUDA_API_VERSION
	.align		4
        /*0000*/ 	.byte	0x04, 0x37
        /*0002*/ 	.short	(.L_577 - .L_576)
.L_576:
        /*0004*/ 	.word	0x00000082


	//----- nvinfo : EIATTR_KPARAM_INFO
	.align		4
.L_577:
        /*0008*/ 	.byte	0x04, 0x17
        /*000a*/ 	.short	(.L_579 - .L_578)
.L_578:
        /*000c*/ 	.word	0x00000000
        /*0010*/ 	.short	0x0001
        /*0012*/ 	.short	0x0008
        /*0014*/ 	.byte	0x00, 0xf0, 0x21, 0x00


	//----- nvinfo : EIATTR_KPARAM_INFO
	.align		4
.L_579:
        /*0018*/ 	.byte	0x04, 0x17
        /*001a*/ 	.short	(.L_581 - .L_580)
.L_580:
        /*001c*/ 	.word	0x00000000
        /*0020*/ 	.short	0x0000
        /*0022*/ 	.short	0x0000
        /*0024*/ 	.byte	0x00, 0xf5, 0x21, 0x00


	//----- nvinfo : EIATTR_SPARSE_MMA_MASK
	.align		4
.L_581:
        /*0028*/ 	.byte	0x03, 0x50
        /*002a*/ 	.short	0x0000


	//----- nvinfo : EIATTR_MAXREG_COUNT
	.align		4
        /*002c*/ 	.byte	0x03, 0x1b
        /*002e*/ 	.short	0x00ff


	//----- nvinfo : EIATTR_MERCURY_ISA_VERSION
	.align		4
        /*0030*/ 	.byte	0x03, 0x5f
        /*0032*/ 	.short	0x0101


	//----- nvinfo : EIATTR_VRC_CTA_INIT_COUNT
	.align		4
        /*0034*/ 	.byte	0x02, 0x4a
	.zero		1
	.zero		1


	//----- nvinfo : EIATTR_EXIT_INSTR_OFFSETS
	.align		4
        /*0038*/ 	.byte	0x04, 0x1c
        /*003a*/ 	.short	(.L_583 - .L_582)


	//   ....[0]....
.L_582:
        /*003c*/ 	.word	0x00000070


	//----- nvinfo : EIATTR_CBANK_PARAM_SIZE
	.align		4
.L_583:
        /*0040*/ 	.byte	0x03, 0x19
        /*0042*/ 	.short	0x0010


	//----- nvinfo : EIATTR_PARAM_CBANK
	.align		4
        /*0044*/ 	.byte	0x04, 0x0a
        /*0046*/ 	.short	(.L_585 - .L_584)
	.align		4
.L_584:
        /*0048*/ 	.word	index@(.nv.constant0._Z10ll2half_rdPfx)
        /*004c*/ 	.short	0x0380
        /*004e*/ 	.short	0x0010


	//----- nvinfo : EIATTR_SW_WAR
	.align		4
.L_585:
        /*0050*/ 	.byte	0x04, 0x36
        /*0052*/ 	.short	(.L_587 - .L_586)
.L_586:
        /*0054*/ 	.word	0x00000008
.L_587:


//--------------------- .nv.info._Z11int2half_rzPfi --------------------------
	.section	.nv.info._Z11int2half_rzPfi,"",@"SHT_CUDA_INFO"
	.sectionflags	@""
	.align	4


	//----- nvinfo : EIATTR_CUDA_API_VERSION
	.align		4
        /*0000*/ 	.byte	0x04, 0x37
        /*0002*/ 	.short	(.L_589 - .L_588)
.L_588:
        /*0004*/ 	.word	0x00000082


	//----- nvinfo : EIATTR_KPARAM_INFO
	.align		4
.L_589:
        /*0008*/ 	.byte	0x04, 0x17
        /*000a*/ 	.short	(.L_591 - .L_590)
.L_590:
        /*000c*/ 	.word	0x00000000
        /*0010*/ 	.short	0x0001
        /*0012*/ 	.short	0x0008
        /*0014*/ 	.byte	0x00, 0xf0, 0x11, 0x00


	//----- nvinfo : EIATTR_KPARAM_INFO
	.align		4
.L_591:
        /*0018*/ 	.byte	0x04, 0x17
        /*001a*/ 	.short	(.L_593 - .L_592)
.L_592:
        /*001c*/ 	.word	0x00000000
        /*0020*/ 	.short	0x0000
        /*0022*/ 	.short	0x0000
        /*0024*/ 	.byte	0x00, 0xf5, 0x21, 0x00


	//----- nvinfo : EIATTR_SPARSE_MMA_MASK
	.align		4
.L_593:
        /*0028*/ 	.byte	0x03, 0x50
        /*002a*/ 	.short	0x0000


	//----- nvinfo : EIATTR_MAXREG_COUNT
	.align		4
        /*002c*/ 	.byte	0x03, 0x1b
        /*002e*/ 	.short	0x00ff


	//----- nvinfo : EIATTR_MERCURY_ISA_VERSION
	.align		4
        /*0030*/ 	.byte	0x03, 0x5f
        /*0032*/ 	.short	0x0101


	//----- nvinfo : EIATTR_VRC_CTA_INIT_COUNT
	.align		4
        /*0034*/ 	.byte	0x02, 0x4a
	.zero		1
	.zero		1


	//----- nvinfo : EIATTR_EXIT_INSTR_OFFSETS
	.align		4
        /*0038*/ 	.byte	0x04, 0x1c
        /*003a*/ 	.short	(.L_595 - .L_594)


	//   ....[0]....
.L_594:
        /*003c*/ 	.word	0x00000070


	//----- nvinfo : EIATTR_CBANK_PARAM_SIZE
	.align		4
.L_595:
        /*0040*/ 	.byte	0x03, 0x19
        /*0042*/ 	.short	0x000c


	//----- nvinfo : EIATTR_PARAM_CBANK
	.align		4
        /*0044*/ 	.byte	0x04, 0x0a
        /*0046*/ 	.short	(.L_597 - .L_596)
	.align		4
.L_596:
        /*0048*/ 	.word	index@(.nv.constant0._Z11int2half_rzPfi)
        /*004c*/ 	.short	0x0380
        /*004e*/ 	.short	0x000c


	//----- nvinfo : EIATTR_SW_WAR
	.align		4
.L_597:
        /*0050*/ 	.byte	0x04, 0x36
        /*0052*/ 	.short	(.L_599 - .L_598)
.L_598:
        /*0054*/ 	.word	0x00000008
.L_599:


//--------------------- .nv.info._Z11int2half_ruPfi --------------------------
	.section	.nv.info._Z11int2half_ruPfi,"",@"SHT_CUDA_INFO"
	.sectionflags	@""
	.align	4


	//----- nvinfo : EIATTR_CUDA_API_VERSION
	.align		4
        /*0000*/ 	.byte	0x04, 0x37
        /*0002*/ 	.short	(.L_601 - .L_600)
.L_600:
        /*0004*/ 	.word	0x00000082


	//----- nvinfo : EIATTR_KPARAM_INFO
	.align		4
.L_601:
        /*0008*/ 	.byte	0x04, 0x17
        /*000a*/ 	.short	(.L_603 - .L_602)
.L_602:
        /*000c*/ 	.word	0x00000000
        /*0010*/ 	.short	0x0001
        /*0012*/ 	.short	0x0008
        /*0014*/ 	.byte	0x00, 0xf0, 0x11, 0x00


	//----- nvinfo : EIATTR_KPARAM_INFO
	.align		4
.L_603:
        /*0018*/ 	.byte	0x04, 0x17
        /*001a*/ 	.short	(.L_605 - .L_604)
.L_604:
        /*001c*/ 	.word	0x00000000
        /*0020*/ 	.short	0x0000
        /*0022*/ 	.short	0x0000
        /*0024*/ 	.byte	0x00, 0xf5, 0x21, 0x00


	//----- nvinfo : EIATTR_SPARSE_MMA_MASK
	.align		4
.L_605:
        /*0028*/ 	.byte	0x03, 0x50
        /*002a*/ 	.short	0x0000


	//----- nvinfo : EIATTR_MAXREG_COUNT
	.align		4
        /*002c*/ 	.byte	0x03, 0x1b
        /*002e*/ 	.short	0x00ff


	//----- nvinfo : EIATTR_MERCURY_ISA_VERSION
	.align		4
        /*0030*/ 	.byte	0x03, 0x5f
        /*0032*/ 	.short	0x0101


	//----- nvinfo : EIATTR_VRC_CTA_INIT_COUNT
	.align		4
        /*0034*/ 	.byte	0x02, 0x4a
	.zero		1
	.zero		1


	//----- nvinfo : EIATTR_EXIT_INSTR_OFFSETS
	.align		4
        /*0038*/ 	.byte	0x04, 0x1c
        /*003a*/ 	.short	(.L_607 - .L_606)


	//   ....[0]....
.L_606:
        /*003c*/ 	.word	0x00000070


	//----- nvinfo : EIATTR_CBANK_PARAM_SIZE
	.align		4
.L_607:
        /*0040*/ 	.byte	0x03, 0x19
        /*0042*/ 	.short	0x000c


	//----- nvinfo : EIATTR_PARAM_CBANK
	.align		4
        /*0044*/ 	.byte	0x04, 0x0a
        /*0046*/ 	.short	(.L_609 - .L_608)
	.align		4
.L_608:
        /*0048*/ 	.word	index@(.nv.constant0._Z11int2half_ruPfi)
        /*004c*/ 	.short	0x0380
        /*004e*/ 	.short	0x000c


	//----- nvinfo : EIATTR_SW_WAR
	.align		4
.L_609:
        /*0050*/ 	.byte	0x04, 0x36
        /*0052*/ 	.short	(.L_611 - .L_610)
.L_610:
        /*0054*/ 	.word	0x00000008
.L_611:


//--------------------- .nv.info._Z11int2half_rnPfi --------------------------
	.section	.nv.info._Z11int2half_rnPfi,"",@"SHT_CUDA_INFO"
	.sectionflags	@""
	.align	4


	//----- nvinfo : EIATTR_CUDA_API_VERSION
	.align		4
        /*0000*/ 	.byte	0x04, 0x37
        /*0002*/ 	.short	(.L_613 - .L_612)
.L_612:
        /*0004*/ 	.word	0x00000082


	//----- nvinfo : EIATTR_KPARAM_INFO
	.align		4
.L_613:
        /*0008*/ 	.byte	0x04, 0x17
        /*000a*/ 	.short	(.L_615 - .L_614)
.L_614:
        /*000c*/ 	.word	0x00000000
        /*0010*/ 	.short	0x0001
        /*0012*/ 	.short	0x0008
        /*0014*/ 	.byte	0x00, 0xf0, 0x11, 0x00


	//----- nvinfo : EIATTR_KPARAM_INFO
	.align		4
.L_615:
        /*0018*/ 	.byte	0x04, 0x17
        /*001a*/ 	.short	(.L_617 - .L_616)
.L_616:
        /*001c*/ 	.word	0x00000000
        /*0020*/ 	.short	0x0000
        /*0022*/ 	.short	0x0000
        /*0024*/ 	.byte	0x00, 0xf5, 0x21, 0x00


	//----- nvinfo : EIATTR_SPARSE_MMA_MASK
	.align		4
.L_617:
        /*0028*/ 	.byte	0x03, 0x50
        /*002a*/ 	.short	0x0000


	//----- nvinfo : EIATTR_MAXREG_COUNT
	.align		4
        /*002c*/ 	.byte	0x03, 0x1b
        /*002e*/ 	.short	0x00ff


	//----- nvinfo : EIATTR_MERCURY_ISA_VERSION
	.align		4
        /*0030*/ 	.byte	0x03, 0x5f
        /*0032*/ 	.short	0x0101


	//----- nvinfo : EIATTR_VRC_CTA_INIT_COUNT
	.align		4
        /*0034*/ 	.byte	0x02, 0x4a
	.zero		1
	.zero		1


	//----- nvinfo : EIATTR_EXIT_INSTR_OFFSETS
	.align		4
        /*0038*/ 	.byte	0x04, 0x1c
        /*003a*/ 	.short	(.L_619 - .L_618)


	//   ....[0]....
.L_618:
        /*003c*/ 	.word	0x00000070


	//----- nvinfo : EIATTR_CBANK_PARAM_SIZE
	.align		4
.L_619:
        /*0040*/ 	.byte	0x03, 0x19
        /*0042*/ 	.short	0x000c


	//----- nvinfo : EIATTR_PARAM_CBANK
	.align		4
        /*0044*/ 	.byte	0x04, 0x0a
        /*0046*/ 	.short	(.L_621 - .L_620)
	.align		4
.L_620:
        /*0048*/ 	.word	index@(.nv.constant0._Z11int2half_rnPfi)
        /*004c*/ 	.short	0x0380
        /*004e*/ 	.short	0x000c


	//----- nvinfo : EIATTR_SW_WAR
	.align		4
.L_621:
        /*0050*/ 	.byte	0x04, 0x36
        /*0052*/ 	.short	(.L_623 - .L_622)
.L_622:
        /*0054*/ 	.word	0x00000008
.L_623:


//--------------------- .nv.info._Z11int2half_rdPfi --------------------------
	.section	.nv.info._Z11int2half_rdPfi,"",@"SHT_CUDA_INFO"
	.sectionflags	@""
	.align	4


	//----- nvinfo : EIATTR_CUDA_API_VERSION
	.align		4
        /*0000*/ 	.byte	0x04, 0x37
        /*0002*/ 	.short	(.L_625 - .L_624)
.L_624:
        /*0004*/ 	.word	0x00000082


	//----- nvinfo : EIATTR_KPARAM_INFO
	.align		4
.L_625:
        /*0008*/ 	.byte	0x04, 0x17
        /*000a*/ 	.short	(.L_627 - .L_626)
.L_626:
        /*000c*/ 	.word	0x00000000
        /*0010*/ 	.short	0x0001
        /*0012*/ 	.short	0x0008
        /*0014*/ 	.byte	0x00, 0xf0, 0x11, 0x00


	//----- nvinfo : EIATTR_KPARAM_INFO
	.align		4
.L_627:
        /*0018*/ 	.byte	0x04, 0x17
        /*001a*/ 	.short	(.L_629 - .L_628)
.L_628:
        /*001c*/ 	.word	0x00000000
        /*0020*/ 	.short	0x0000
        /*0022*/ 	.short	0x0000
        /*0024*/ 	.byte	0x00, 0xf5, 0x21, 0x00


	//----- nvinfo : EIATTR_SPARSE_MMA_MASK
	.align		4
.L_629:
        /*0028*/ 	.byte	0x03, 0x50
        /*002a*/ 	.short	0x0000


	//----- nvinfo : EIATTR_MAXREG_COUNT
	.align		4
        /*002c*/ 	.byte	0x03, 0x1b
        /*002e*/ 	.short	0x00ff


	//----- nvinfo : EIATTR_MERCURY_ISA_VERSION
	.align		4
        /*0030*/ 	.byte	0x03, 0x5f
        /*0032*/ 	.short	0x0101


	//----- nvinfo : EIATTR_VRC_CTA_INIT_COUNT
	.align		4
        /*0034*/ 	.byte	0x02, 0x4a
	.zero		1
	.zero		1


	//----- nvinfo : EIATTR_EXIT_INSTR_OFFSETS
	.align		4
        /*0038*/ 	.byte	0x04, 0x1c
        /*003a*/ 	.short	(.L_631 - .L_630)


	//   ....[0]....
.L_630:
        /*003c*/ 	.word	0x00000070


	//----- nvinfo : EIATTR_CBANK_PARAM_SIZE
	.align		4
.L_631:
        /*0040*/ 	.byte	0x03, 0x19
        /*0042*/ 	.short	0x000c


	//----- nvinfo : EIATTR_PARAM_CBANK
	.align		4
        /*0044*/ 	.byte	0x04, 0x0a
        /*0046*/ 	.short	(.L_633 - .L_632)
	.align		4
.L_632:
        /*0048*/ 	.word	index@(.nv.constant0._Z11int2half_rdPfi)
        /*004c*/ 	.short	0x0380
        /*004e*/ 	.short	0x000c


	//----- nvinfo : EIATTR_SW_WAR
	.align		4
.L_633:
        /*0050*/ 	.byte	0x04, 0x36
        /*0052*/ 	.short	(.L_635 - .L_634)
.L_634:
        /*0054*/ 	.word	0x00000008
.L_635:


//--------------------- .nv.info._Z14half2ushort_rzPt6__half --------------------------
	.section	.nv.info._Z14half2ushort_rzPt6__half,"",@"SHT_CUDA_INFO"
	.sectionflags	@""
	.align	4


	//----- nvinfo : EIATTR_CUDA_API_VERSION
	.align		4
        /*0000*/ 	.byte	0x04, 0x37
        /*0002*/ 	.short	(.L_637 - .L_636)
.L_636:
        /*0004*/ 	.word	0x00000082


	//----- nvinfo : EIATTR_KPARAM_INFO
	.align		4
.L_637:
        /*0008*/ 	.byte	0x04, 0x17
        /*000a*/ 	.short	(.L_639 - .L_638)
.L_638:
        /*000c*/ 	.word	0x00000000
        /*0010*/ 	.short	0x0001
        /*0012*/ 	.short	0x0008
        /*0014*/ 	.byte	0x00, 0xf0, 0x09, 0x00


	//----- nvinfo : EIATTR_KPARAM_INFO
	.align		4
.L_639:
        /*0018*/ 	.byte	0x04, 0x17
        /*001a*/ 	.short	(.L_641 - .L_640)
.L_640:
        /*001c*/ 	.word	0x00000000
        /*0020*/ 	.short	0x0000
        /*0022*/ 	.short	0x0000
        /*0024*/ 	.byte	0x00, 0xf5, 0x21, 0x00


	//----- nvinfo : EIATTR_SPARSE_MMA_MASK
	.align		4
.L_641:
        /*0028*/ 	.byte	0x03, 0x50
        /*002a*/ 	.short	0x0000


	//----- nvinfo : EIATTR_MAXREG_COUNT
	.align		4
        /*002c*/ 	.byte	0x03, 0x1b
        /*002e*/ 	.short	0x00ff


	//----- nvinfo : EIATTR_MERCURY_ISA_VERSION
	.align		4
        /*0030*/ 	.byte	0x03, 0x5f
        /*0032*/ 	.short	0x0101


	//----- nvinfo : EIATTR_VRC_CTA_INIT_COUNT
	.align		4
        /*0034*/ 	.byte	0x02, 0x4a
	.zero		1
	.zero		1


	//----- nvinfo : EIATTR_EXIT_INSTR_OFFSETS
	.align		4
        /*0038*/ 	.byte	0x04, 0x1c
        /*003a*/ 	.short	(.L_643 - .L_642)


	//   ....[0]....
.L_642:
        /*003c*/ 	.word	0x00000060


	//----- nvinfo : EIATTR_CBANK_PARAM_SIZE
	.align		4
.L_643:
        /*0040*/ 	.byte	0x03, 0x19
        /*0042*/ 	.short	0x000a


	//----- nvinfo : EIATTR_PARAM_CBANK
	.align		4
        /*0044*/ 	.byte	0x04, 0x0a
        /*0046*/ 	.short	(.L_645 - .L_644)
	.align		4
.L_644:
        /*0048*/ 	.word	index@(.nv.constant0._Z14half2ushort_rzPt6__half)
        /*004c*/ 	.short	0x0380
        /*004e*/ 	.short	0x000a


	//----- nvinfo : EIATTR_SW_WAR
	.align		4
.L_645:
        /*0050*/ 	.byte	0x04, 0x36
        /*0052*/ 	.short	(.L_647 - .L_646)
.L_646:
        /*0054*/ 	.word	0x00000008
.L_647:


//--------------------- .nv.info._Z14half2ushort_ruPt6__half --------------------------
	.section	.nv.info._Z14half2ushort_ruPt6__half,"",@"SHT_CUDA_INFO"
	.sectionflags	@""
	.align	4


	//----- nvinfo : EIATTR_CUDA_API_VERSION
	.align		4
        /*0000*/ 	.byte	0x04, 0x37
        /*0002*/ 	.short	(.L_649 - .L_648)
.L_648:
        /*0004*/ 	.word	0x00000082


	//----- nvinfo : EIATTR_KPARAM_INFO
	.align		4
.L_649:
        /*0008*/ 	.byte	0x04, 0x17
        /*000a*/ 	.short	(.L_651 - .L_650)
.L_650:
        /*000c*/ 	.word	0x00000000
        /*0010*/ 	.short	0x0001
        /*0012*/ 	.short	0x0008
        /*0014*/ 	.byte	0x00, 0xf0, 0x09, 0x00


	//----- nvinfo : EIATTR_KPARAM_INFO
	.align		4
.L_651:
        /*0018*/ 	.byte	0x04, 0x17
        /*001a*/ 	.short	(.L_653 - .L_652)
.L_652:
        /*001c*/ 	.word	0x00000000
        /*0020*/ 	.short	0x0000
        /*0022*/ 	.short	0x0000
        /*0024*/ 	.byte	0x00, 0xf5, 0x21, 0x00


	//----- nvinfo : EIATTR_SPARSE_MMA_MASK
	.align		4
.L_653:
        /*0028*/ 	.byte	0x03, 0x50
        /*002a*/ 	.short	0x0000


	//----- nvinfo : EIATTR_MAXREG_COUNT
	.align		4
        /*002c*/ 	.byte	0x03, 0x1b
        /*002e*/ 	.short	0x00ff


	//----- nvinfo : EIATTR_MERCURY_ISA_VERSION
	.align		4
        /*0030*/ 	.byte	0x03, 0x5f
        /*0032*/ 	.short	0x0101


	//----- nvinfo : EIATTR_VRC_CTA_INIT_COUNT
	.align		4
        /*0034*/ 	.byte	0x02, 0x4a
	.zero		1
	.zero		1


	//----- nvinfo : EIATTR_EXIT_INSTR_OFFSETS
	.align		4
        /*0038*/ 	.byte	0x04, 0x1c
        /*003a*/ 	.short	(.L_655 - .L_654)


	//   ....[0]....
.L_654:
        /*003c*/ 	.word	0x00000060


	//----- nvinfo : EIATTR_CBANK_PARAM_SIZE
	.align		4
.L_655:
        /*0040*/ 	.byte	0x03, 0x19
        /*0042*/ 	.short	0x000a


	//----- nvinfo : EIATTR_PARAM_CBANK
	.align		4
        /*0044*/ 	.byte	0x04, 0x0a
        /*0046*/ 	.short	(.L_657 - .L_656)
	.align		4
.L_656:
        /*0048*/ 	.word	index@(.nv.constant0._Z14half2ushort_ruPt6__half)
        /*004c*/ 	.short	0x0380
        /*004e*/ 	.short	0x000a


	//----- nvinfo : EIATTR_SW_WAR
	.align		4
.L_657:
        /*0050*/ 	.byte	0x04, 0x36
        /*0052*/ 	.short	(.L_659 - .L_658)
.L_658:
        /*0054*/ 	.word	0x00000008
.L_659:


//--------------------- .nv.info._Z14half2ushort_rnPt6__half --------------------------
	.section	.nv.info._Z14half2ushort_rnPt6__half,"",@"SHT_CUDA_INFO"
	.sectionflags	@""
	.align	4


	//----- nvinfo : EIATTR_CUDA_API_VERSION
	.align		4
        /*0000*/ 	.byte	0x04, 0x37
        /*0002*/ 	.short	(.L_661 - .L_660)
.L_660:
        /*0004*/ 	.word	0x00000082


	//----- nvinfo : EIATTR_KPARAM_INFO
	.align		4
.L_661:
        /*0008*/ 	.byte	0x04, 0x17
        /*000a*/ 	.short	(.L_663 - .L_662)
.L_662:
        /*000c*/ 	.word	0x00000000
        /*0010*/ 	.short	0x0001
        /*0012*/ 	.short	0x0008
        /*0014*/ 	.byte	0x00, 0xf0, 0x09, 0x00


	//----- nvinfo : EIATTR_KPARAM_INFO
	.align		4
.L_663:
        /*0018*/ 	.byte	0x04, 0x17
        /*001a*/ 	.short	(.L_665 - .L_664)
.L_664:
        /*001c*/ 	.word	0x00000000
        /*0020*/ 	.short	0x0000
        /*0022*/ 	.short	0x0000
        /*0024*/ 	.byte	0x00, 0xf5, 0x21, 0x00


	//----- nvinfo : EIATTR_SPARSE_MMA_MASK
	.align		4
.L_665:
        /*0028*/ 	.byte	0x03, 0x50
        /*002a*/ 	.short	0x0000


	//----- nvinfo : EIATTR_MAXREG_COUNT
	.align		4
        /*002c*/ 	.byte	0x03, 0x1b
        /*002e*/ 	.short	0x00ff


	//----- nvinfo : EIATTR_MERCURY_ISA_VERSION
	.align		4
        /*0030*/ 	.byte	0x03, 0x5f
        /*0032*/ 	.short	0x0101


	//----- nvinfo : EIATTR_VRC_CTA_INIT_COUNT
	.align		4
        /*0034*/ 	.byte	0x02, 0x4a
	.zero		1
	.zero		1


	//----- nvinfo : EIATTR_EXIT_INSTR_OFFSETS
	.align		4
        /*0038*/ 	.byte	0x04, 0x1c
        /*003a*/ 	.short	(.L_667 - .L_666)


	//   ....[0]....
.L_666:
        /*003c*/ 	.word	0x00000060


	//----- nvinfo : EIATTR_CBANK_PARAM_SIZE
	.align		4
.L_667:
        /*0040*/ 	.byte	0x03, 0x19
        /*0042*/ 	.short	0x000a


	//----- nvinfo : EIATTR_PARAM_CBANK
	.align		4
        /*0044*/ 	.byte	0x04, 0x0a
        /*0046*/ 	.short	(.L_669 - .L_668)
	.align		4
.L_668:
        /*0048*/ 	.word	index@(.nv.constant0._Z14half2ushort_rnPt6__half)
        /*004c*/ 	.short	0x0380
        /*004e*/ 	.short	0x000a


	//----- nvinfo : EIATTR_SW_WAR
	.align		4
.L_669:
        /*0050*/ 	.byte	0x04, 0x36
        /*0052*/ 	.short	(.L_671 - .L_670)
.L_670:
        /*0054*/ 	.word	0x00000008
.L_671:


//--------------------- .nv.info._Z14half2ushort_rdPt6__half --------------------------
	.section	.nv.info._Z14half2ushort_rdPt6__half,"",@"SHT_CUDA_INFO"
	.sectionflags	@""
	.align	4


	//----- nvinfo : EIATTR_CUDA_API_VERSION
	.align		4
        /*0000*/ 	.byte	0x04, 0x37
        /*0002*/ 	.short	(.L_673 - .L_672)
.L_672:
        /*0004*/ 	.word	0x00000082


	//----- nvinfo : EIATTR_KPARAM_INFO
	.align		4
.L_673:
        /*0008*/ 	.byte	0x04, 0x17
        /*000a*/ 	.short	(.L_675 - .L_674)
.L_674:
        /*000c*/ 	.word	0x00000000
        /*0010*/ 	.short	0x0001
        /*0012*/ 	.short	0x0008
        /*0014*/ 	.byte	0x00, 0xf0, 0x09, 0x00


	//----- nvinfo : EIATTR_KPARAM_INFO
	.align		4
.L_675:
        /*0018*/ 	.byte	0x04, 0x17
        /*001a*/ 	.short	(.L_677 - .L_676)
.L_676:
        /*001c*/ 	.word	0x00000000
        /*0020*/ 	.short	0x0000
        /*0022*/ 	.short	0x0000
        /*0024*/ 	.byte	0x00, 0xf5, 0x21, 0x00


	//----- nvinfo : EIATTR_SPARSE_MMA_MASK
	.align		4
.L_677:
        /*0028*/ 	.byte	0x03, 0x50
        /*002a*/ 	.short	0x0000


	//----- nvinfo : EIATTR_MAXREG_COUNT
	.align		4
        /*002c*/ 	.byte	0x03, 0x1b
        /*002e*/ 	.short	0x00ff


	//----- nvinfo : EIATTR_MERCURY_ISA_VERSION
	.align		4
        /*0030*/ 	.byte	0x03, 0x5f
        /*0032*/ 	.short	0x0101


	//----- nvinfo : EIATTR_VRC_CTA_INIT_COUNT
	.align		4
        /*0034*/ 	.byte	0x02, 0x4a
	.zero		1
	.zero		1


	//----- nvinfo : EIATTR_EXIT_INSTR_OFFSETS
	.align		4
        /*0038*/ 	.byte	0x04, 0x1c
        /*003a*/ 	.short	(.L_679 - .L_678)


	//   ....[0]....
.L_678:
        /*003c*/ 	.word	0x00000060


	//----- nvinfo : EIATTR_CBANK_PARAM_SIZE
	.align		4
.L_679:
        /*0040*/ 	.byte	0x03, 0x19
        /*0042*/ 	.short	0x000a


	//----- nvinfo : EIATTR_PARAM_CBANK
	.align		4
        /*0044*/ 	.byte	0x04, 0x0a
        /*0046*/ 	.short	(.L_681 - .L_680)
	.align		4
.L_680:
        /*0048*/ 	.word	index@(.nv.constant0._Z14half2ushort_rdPt6__half)
        /*004c*/ 	.short	0x0380
        /*004e*/ 	.short	0x000a


	//----- nvinfo : EIATTR_SW_WAR
	.align		4
.L_681:
        /*0050*/ 	.byte	0x04, 0x36
        /*0052*/ 	.short	(.L_683 - .L_682)
.L_682:
        /*0054*/ 	.word	0x00000008
.L_683:


//--------------------- .nv.info._Z11half2ull_rzPy6__half --------------------------
	.section	.nv.info._Z11half2ull_rzPy6__half,"",@"SHT_CUDA_INFO"
	.sectionflags	@""
	.align	4


	//----- nvinfo : EIATTR_CUDA_API_VERSION
	.align		4
        /*0000*/ 	.byte	0x04, 0x37
        /*0002*/ 	.short	(.L_685 - .L_684)
.L_684:
        /*0004*/ 	.word	0x00000082


	//----- nvinfo : EIATTR_KPARAM_INFO
	.align		4
.L_685:
        /*0008*/ 	.byte	0x04, 0x17
        /*000a*/ 	.short	(.L_687 - .L_686)
.L_686:
        /*000c*/ 	.word	0x00000000
        /*0010*/ 	.short	0x0001
        /*0012*/ 	.short	0x0008
        /*0014*/ 	.byte	0x00, 0xf0, 0x09, 0x00


	//----- nvinfo : EIATTR_KPARAM_INFO
	.align		4
.L_687:
        /*0018*/ 	.byte	0x04, 0x17
        /*001a*/ 	.short	(.L_689 - .L_688)
.L_688:
        /*001c*/ 	.word	0x00000000
        /*0020*/ 	.short	0x0000
        /*0022*/ 	.short	0x0000
        /*0024*/ 	.byte	0x00, 0xf5, 0x21, 0x00


	//----- nvinfo : EIATTR_SPARSE_MMA_MASK
	.align		4
.L_689:
        /*0028*/ 	.byte	0x03, 0x50
        /*002a*/ 	.short	0x0000


	//----- nvinfo : EIATTR_MAXREG_COUNT
	.align		4
        /*002c*/ 	.byte	0x03, 0x1b
        /*002e*/ 	.short	0x00ff


	//----- nvinfo : EIATTR_MERCURY_ISA_VERSION
	.align		4
        /*0030*/ 	.byte	0x03, 0x5f
        /*0032*/ 	.short	0x0101


	//----- nvinfo : EIATTR_VRC_CTA_INIT_COUNT
	.align		4
        /*0034*/ 	.byte	0x02, 0x4a
	.zero		1
	.zero		1


	//----- nvinfo : EIATTR_EXIT_INSTR_OFFSETS
	.align		4
        /*0038*/ 	.byte	0x04, 0x1c
        /*003a*/ 	.short	(.L_691 - .L_690)


	//   ....[0]....
.L_690:
        /*003c*/ 	.word	0x00000060


	//----- nvinfo : EIATTR_CBANK_PARAM_SIZE
	.align		4
.L_691:
        /*0040*/ 	.byte	0x03, 0x19
        /*0042*/ 	.short	0x000a


	//----- nvinfo : EIATTR_PARAM_CBANK
	.align		4
        /*0044*/ 	.byte	0x04, 0x0a
        /*0046*/ 	.short	(.L_693 - .L_692)
	.align		4
.L_692:
        /*0048*/ 	.word	index@(.nv.constant0._Z11half2ull_rzPy6__half)
        /*004c*/ 	.short	0x0380
        /*004e*/ 	.short	0x000a


	//----- nvinfo : EIATTR_SW_WAR
	.align		4
.L_693:
        /*0050*/ 	.byte	0x04, 0x36
        /*0052*/ 	.short	(.L_695 - .L_694)
.L_694:
        /*0054*/ 	.word	0x00000008
.L_695:


//--------------------- .nv.info._Z11half2ull_ruPy6__half --------------------------
	.section	.nv.info._Z11half2ull_ruPy6__half,"",@"SHT_CUDA_INFO"
	.sectionflags	@""
	.align	4


	//----- nvinfo : EIATTR_CUDA_API_VERSION
	.align		4
        /*0000*/ 	.byte	0x04, 0x37
        /*0002*/ 	.short	(.L_697 - .L_696)
.L_696:
        /*0004*/ 	.word	0x00000082


	//----- nvinfo : EIATTR_KPARAM_INFO
	.align		4
.L_697:
        /*0008*/ 	.byte	0x04, 0x17
        /*000a*/ 	.short	(.L_699 - .L_698)
.L_698:
        /*000c*/ 	.word	0x00000000
        /*0010*/ 	.short	0x0001
        /*0012*/ 	.short	0x0008
        /*0014*/ 	.byte	0x00, 0xf0, 0x09, 0x00


	//----- nvinfo : EIATTR_KPARAM_INFO
	.align		4
.L_699:
        /*0018*/ 	.byte	0x04, 0x17
        /*001a*/ 	.short	(.L_701 - .L_700)
.L_700:
        /*001c*/ 	.word	0x00000000
        /*0020*/ 	.short	0x0000
        /*0022*/ 	.short	0x0000
        /*0024*/ 	.byte	0x00, 0xf5, 0x21, 0x00


	//----- nvinfo : EIATTR_SPARSE_MMA_MASK
	.align		4
.L_701:
        /*0028*/ 	.byte	0x03, 0x50
        /*002a*/ 	.short	0x0000


	//----- nvinfo : EIATTR_MAXREG_COUNT
	.align		4
        /*002c*/ 	.byte	0x03, 0x1b
        /*002e*/ 	.short	0x00ff


	//----- nvinfo : EIATTR_MERCURY_ISA_VERSION
	.align		4
        /*0030*/ 	.byte	0x03, 0x5f
        /*0032*/ 	.short	0x0101


	//----- nvinfo : EIATTR_VRC_CTA_INIT_COUNT
	.align		4
        /*0034*/ 	.byte	0x02, 0x4a
	.zero		1
	.zero		1


	//----- nvinfo : EIATTR_EXIT_INSTR_OFFSETS
	.align		4
        /*0038*/ 	.byte	0x04, 0x1c
        /*003a*/ 	.short	(.L_703 - .L_702)


	//   ....[0]....
.L_702:
        /*003c*/ 	.word	0x00000060


	//----- nvinfo : EIATTR_CBANK_PARAM_SIZE
	.align		4
.L_703:
        /*0040*/ 	.byte	0x03, 0x19
        /*0042*/ 	.short	0x000a


	//----- nvinfo : EIATTR_PARAM_CBANK
	.align		4
        /*0044*/ 	.byte	0x04, 0x0a
        /*0046*/ 	.short	(.L_705 - .L_704)
	.align		4
.L_704:
        /*0048*/ 	.word	index@(.nv.constant0._Z11half2ull_ruPy6__half)
        /*004c*/ 	.short	0x0380
        /*004e*/ 	.short	0x000a


	//----- nvinfo : EIATTR_SW_WAR
	.align		4
.L_705:
        /*0050*/ 	.byte	0x04, 0x36
        /*0052*/ 	.short	(.L_707 - .L_706)
.L_706:
        /*0054*/ 	.word	0x00000008
.L_707:


//--------------------- .nv.info._Z11half2ull_rnPy6__half --------------------------
	.section	.nv.info._Z11half2ull_rnPy6__half,"",@"SHT_CUDA_INFO"
	.sectionflags	@""
	.align	4


	//----- nvinfo : EIATTR_CUDA_API_VERSION
	.align		4
        /*0000*/ 	.byte	0x04, 0x37
        /*0002*/ 	.short	(.L_709 - .L_708)
.L_708:
        /*0004*/ 	.word	0x00000082


	//----- nvinfo : EIATTR_KPARAM_INFO
	.align		4
.L_709:
        /*0008*/ 	.byte	0x04, 0x17
        /*000a*/ 	.short	(.L_711 - .L_710)
.L_710:
        /*000c*/ 	.word	0x00000000
        /*0010*/ 	.short	0x0001
        /*0012*/ 	.short	0x0008
        /*0014*/ 	.byte	0x00, 0xf0, 0x09, 0x00


	//----- nvinfo : EIATTR_KPARAM_INFO
	.align		4
.L_711:
        /*0018*/ 	.byte	0x04, 0x17
        /*001a*/ 	.short	(.L_713 - .L_712)
.L_712:
        /*001c*/ 	.word	0x00000000
        /*0020*/ 	.short	0x0000
        /*0022*/ 	.short	0x0000
        /*0024*/ 	.byte	0x00, 0xf5, 0x21, 0x00


	//----- nvinfo : EIATTR_SPARSE_MMA_MASK
	.align		4
.L_713:
        /*0028*/ 	.byte	0x03, 0x50
        /*002a*/ 	.short	0x0000


	//----- nvinfo : EIATTR_MAXREG_COUNT
	.align		4
        /*002c*/ 	.byte	0x03, 0x1b
        /*002e*/ 	.short	0x00ff


	//----- nvinfo : EIATTR_MERCURY_ISA_VERSION
	.align		4
        /*0030*/ 	.byte	0x03, 0x5f
        /*0032*/ 	.short	0x0101


	//----- nvinfo : EIATTR_VRC_CTA_INIT_COUNT
	.align		4
        /*0034*/ 	.byte	0x02, 0x4a
	.zero		1
	.zero		1


	//----- nvinfo : EIATTR_EXIT_INSTR_OFFSETS
	.align		4
        /*0038*/ 	.byte	0x04, 0x1c
        /*003a*/ 	.short	(.L_715 - .L_714)


	//   ....[0]....
.L_714:
        /*003c*/ 	.word	0x00000060


	//----- nvinfo : EIATTR_CBANK_PARAM_SIZE
	.align		4
.L_715:
        /*0040*/ 	.byte	0x03, 0x19
        /*0042*/ 	.short	0x000a


	//----- nvinfo : EIATTR_PARAM_CBANK
	.align		4
        /*0044*/ 	.byte	0x04, 0x0a
        /*0046*/ 	.short	(.L_717 - .L_716)
	.align		4
.L_716:
        /*0048*/ 	.word	index@(.nv.constant0._Z11half2ull_rnPy6__half)
        /*004c*/ 	.short	0x0380
        /*004e*/ 	.short	0x000a


	//----- nvinfo : EIATTR_SW_WAR
	.align		4
.L_717:
        /*0050*/ 	.byte	0x04, 0x36
        /*0052*/ 	.short	(.L_719 - .L_718)
.L_718:
        /*0054*/ 	.word	0x00000008
.L_719:


//--------------------- .nv.info._Z11half2ull_rdPy6__half --------------------------
	.section	.nv.info._Z11half2ull_rdPy6__half,"",@"SHT_CUDA_INFO"
	.sectionflags	@""
	.align	4


	//----- nvinfo : EIATTR_CUDA_API_VERSION
	.align		4
        /*0000*/ 	.byte	0x04, 0x37
        /*0002*/ 	.short	(.L_721 - .L_720)
.L_720:
        /*0004*/ 	.word	0x00000082


	//----- nvinfo : EIATTR_KPARAM_INFO
	.align		4
.L_721:
        /*0008*/ 	.byte	0x04, 0x17
        /*000a*/ 	.short	(.L_723 - .L_722)
.L_722:
        /*000c*/ 	.word	0x00000000
        /*0010*/ 	.short	0x0001
        /*0012*/ 	.short	0x0008
        /*0014*/ 	.byte	0x00, 0xf0, 0x09, 0x00


	//----- nvinfo : EIATTR_KPARAM_INFO
	.align		4
.L_723:
        /*0018*/ 	.byte	0x04, 0x17
        /*001a*/ 	.short	(.L_725 - .L_724)
.L_724:
        /*001c*/ 	.word	0x00000000
        /*0020*/ 	.short	0x0000
        /*0022*/ 	.short	0x0000
        /*0024*/ 	.byte	0x00, 0xf5, 0x21, 0x00


	//----- nvinfo : EIATTR_SPARSE_MMA_MASK
	.align		4
.L_725:
        /*0028*/ 	.byte	0x03, 0x50
        /*002a*/ 	.short	0x0000


	//----- nvinfo : EIATTR_MAXREG_COUNT
	.align		4
        /*002c*/ 	.byte	0x03, 0x1b
        /*002e*/ 	.short	0x00ff


	//----- nvinfo : EIATTR_MERCURY_ISA_VERSION
	.align		4
        /*0030*/ 	.byte	0x03, 0x5f
        /*0032*/ 	.short	0x0101


	//----- nvinfo : EIATTR_VRC_CTA_INIT_COUNT
	.align		4
        /*0034*/ 	.byte	0x02, 0x4a
	.zero		1
	.zero		1


	//----- nvinfo : EIATTR_EXIT_INSTR_OFFSETS
	.align		4
        /*0038*/ 	.byte	0x04, 0x1c
        /*003a*/ 	.short	(.L_727 - .L_726)


	//   ....[0]....
.L_726:
        /*003c*/ 	.word	0x00000060


	//----- nvinfo : EIATTR_CBANK_PARAM_SIZE
	.align		4
.L_727:
        /*0040*/ 	.byte	0x03, 0x19
        /*0042*/ 	.short	0x000a


	//----- nvinfo : EIATTR_PARAM_CBANK
	.align		4
        /*0044*/ 	.byte	0x04, 0x0a
        /*0046*/ 	.short	(.L_729 - .L_728)
	.align		4
.L_728:
        /*0048*/ 	.word	index@(.nv.constant0._Z11half2ull_rdPy6__half)
        /*004c*/ 	.short	0x0380
        /*004e*/ 	.short	0x000a


	//----- nvinfo : EIATTR_SW_WAR
	.align		4
.L_729:
        /*0050*/ 	.byte	0x04, 0x36
        /*0052*/ 	.short	(.L_731 - .L_730)
.L_730:
        /*0054*/ 	.word	0x00000008
.L_731:


//--------------------- .nv.info._Z12half2uint_rzPj6__half --------------------------
	.section	.nv.info._Z12half2uint_rzPj6__half,"",@"SHT_CUDA_INFO"
	.sectionflags	@""
	.align	4


	//----- nvinfo : EIATTR_CUDA_API_VERSION
	.align		4
        /*0000*/ 	.byte	0x04, 0x37
        /*0002*/ 	.short	(.L_733 - .L_732)
.L_732:
        /*0004*/ 	.word	0x00000082


	//----- nvinfo : EIATTR_KPARAM_INFO
	.align		4
.L_733:
        /*0008*/ 	.byte	0x04, 0x17
        /*000a*/ 	.short	(.L_735 - .L_734)
.L_734:
        /*000c*/ 	.word	0x00000000
        /*0010*/ 	.short	0x0001
        /*0012*/ 	.short	0x0008
        /*0014*/ 	.byte	0x00, 0xf0, 0x09, 0x00


	//----- nvinfo : EIATTR_KPARAM_INFO
	.align		4
.L_735:
        /*0018*/ 	.byte	0x04, 0x17
        /*001a*/ 	.short	(.L_737 - .L_736)
.L_736:
        /*001c*/ 	.word	0x00000000
        /*0020*/ 	.short	0x0000
        /*0022*/ 	.short	0x0000
        /*0024*/ 	.byte	0x00, 0xf5, 0x21, 0x00


	//----- nvinfo : EIATTR_SPARSE_MMA_MASK
	.align		4
.L_737:
        /*0028*/ 	.byte	0x03, 0x50
        /*002a*/ 	.short	0x0000


	//----- nvinfo : EIATTR_MAXREG_COUNT
	.align		4
        /*002c*/ 	.byte	0x03, 0x1b
        /*002e*/ 	.short	0x00ff


	//----- nvinfo : EIATTR_MERCURY_ISA_VERSION
	.align		4
        /*0030*/ 	.byte	0x03, 0x5f
        /*0032*/ 	.short	0x0101


	//----- nvinfo : EIATTR_VRC_CTA_INIT_COUNT
	.align		4
        /*0034*/ 	.byte	0x02, 0x4a
	.zero		1
	.zero		1


	//----- nvinfo : EIATTR_EXIT_INSTR_OFFSETS
	.align		4
        /*0038*/ 	.byte	0x04, 0x1c
        /*003a*/ 	.short	(.L_739 - .L_738)


	//   ....[0]....
.L_738:
        /*003c*/ 	.word	0x00000060


	//----- nvinfo : EIATTR_CBANK_PARAM_SIZE
	.align		4
.L_739:
        /*0040*/ 	.byte	0x03, 0x19
        /*0042*/ 	.short	0x000a


	//----- nvinfo : EIATTR_PARAM_CBANK
	.align		4
        /*0044*/ 	.byte	0x04, 0x0a
        /*0046*/ 	.short	(.L_741 - .L_740)
	.align		4
.L_740:
        /*0048*/ 	.word	index@(.nv.constant0._Z12half2uint_rzPj6__half)
        /*004c*/ 	.short	0x0380
        /*004e*/ 	.short	0x000a


	//----- nvinfo : EIATTR_SW_WAR
	.align		4
.L_741:
        /*0050*/ 	.byte	0x04, 0x36
        /*0052*/ 	.short	(.L_743 - .L_742)
.L_742:
        /*0054*/ 	.word	0x00000008
.L_743:


//--------------------- .nv.info._Z12half2uint_ruPj6__half --------------------------
	.section	.nv.info._Z12half2uint_ruPj6__half,"",@"SHT_CUDA_INFO"
	.sectionflags	@""
	.align	4


	//----- nvinfo : EIATTR_CUDA_API_VERSION
	.align		4
        /*0000*/ 	.byte	0x04, 0x37
        /*0002*/ 	.short	(.L_745 - .L_744)
.L_744:
        /*0004*/ 	.word	0x00000082


	//----- nvinfo : EIATTR_KPARAM_INFO
	.align		4
.L_745:
        /*0008*/ 	.byte	0x04, 0x17
        /*000a*/ 	.short	(.L_747 - .L_746)
.L_746:
        /*000c*/ 	.word	0x00000000
        /*0010*/ 	.short	0x0001
        /*0012*/ 	.short	0x0008
        /*0014*/ 	.byte	0x00, 0xf0, 0x09, 0x00


	//----- nvinfo : EIATTR_KPARAM_INFO
	.align		4
.L_747:
        /*0018*/ 	.byte	0x04, 0x17
        /*001a*/ 	.short	(.L_749 - .L_748)
.L_748:
        /*001c*/ 	.word	0x00000000
        /*0020*/ 	.short	0x0000
        /*0022*/ 	.short	0x0000
        /*0024*/ 	.byte	0x00, 0xf5, 0x21, 0x00


	//----- nvinfo : EIATTR_SPARSE_MMA_MASK
	.align		4
.L_749:
        /*0028*/ 	.byte	0x03, 0x50
        /*002a*/ 	.short	0x0000


	//----- nvinfo : EIATTR_MAXREG_COUNT
	.align		4
        /*002c*/ 	.byte	0x03, 0x1b
        /*002e*/ 	.short	0x00ff


	//----- nvinfo : EIATTR_MERCURY_ISA_VERSION
	.align		4
        /*0030*/ 	.byte	0x03, 0x5f
        /*0032*/ 	.short	0x0101


	//----- nvinfo : EIATTR_VRC_CTA_INIT_COUNT
	.align		4
        /*0034*/ 	.byte	0x02, 0x4a
	.zero		1
	.zero		1


	//----- nvinfo : EIATTR_EXIT_INSTR_OFFSETS
	.align		4
        /*0038*/ 	.byte	0x04, 0x1c
        /*003a*/ 	.short	(.L_751 - .L_750)


	//   ....[0]....
.L_750:
        /*003c*/ 	.word	0x00000060


	//----- nvinfo : EIATTR_CBANK_PARAM_SIZE
	.align		4
.L_751:
        /*0040*/ 	.byte	0x03, 0x19
        /*0042*/ 	.short	0x000a


	//----- nvinfo : EIATTR_PARAM_CBANK
	.align		4
        /*0044*/ 	.byte	0x04, 0x0a
        /*0046*/ 	.short	(.L_753 - .L_752)
	.align		4
.L_752:
        /*0048*/ 	.word	index@(.nv.constant0._Z12half2uint_ruPj6__half)
        /*004c*/ 	.short	0x0380
        /*004e*/ 	.short	0x000a


	//----- nvinfo : EIATTR_SW_WAR
	.align		4
.L_753:
        /*0050*/ 	.byte	0x04, 0x36
        /*0052*/ 	.short	(.L_755 - .L_754)
.L_754:
        /*0054*/ 	.word	0x00000008
.L_755:


//--------------------- .nv.info._Z12half2uint_rnPj6__half --------------------------
	.section	.nv.info._Z12half2uint_rnPj6__half,"",@"SHT_CUDA_INFO"
	.sectionflags	@""
	.align	4


	//----- nvinfo : EIATTR_CUDA_API_VERSION
	.align		4
        /*0000*/ 	.byte	0x04, 0x37
        /*0002*/ 	.short	(.L_757 - .L_756)
.L_756:
        /*0004*/ 	.word	0x00000082


	//----- nvinfo : EIATTR_KPARAM_INFO
	.align		4
.L_757:
        /*0008*/ 	.byte	0x04, 0x17
        /*000a*/ 	.short	(.L_759 - .L_758)
.L_758:
        /*000c*/ 	.word	0x00000000
        /*0010*/ 	.short	0x0001
        /*0012*/ 	.short	0x0008
        /*0014*/ 	.byte	0x00, 0xf0, 0x09, 0x00


	//----- nvinfo : EIATTR_KPARAM_INFO
	.align		4
.L_759:
        /*0018*/ 	.byte	0x04, 0x17
        /*001a*/ 	.short	(.L_761 - .L_760)
.L_760:
        /*001c*/ 	.word	0x00000000
        /*0020*/ 	.short	0x0000
        /*0022*/ 	.short	0x0000
        /*0024*/ 	.byte	0x00, 0xf5, 0x21, 0x00


	//----- nvinfo : EIATTR_SPARSE_MMA_MASK
	.align		4
.L_761:
        /*0028*/ 	.byte	0x03, 0x50
        /*002a*/ 	.short	0x0000


	//----- nvinfo : EIATTR_MAXREG_COUNT
	.align		4
        /*002c*/ 	.byte	0x03, 0x1b
        /*002e*/ 	.short	0x00ff


	//----- nvinfo : EIATTR_MERCURY_ISA_VERSION
	.align		4
        /*0030*/ 	.byte	0x03, 0x5f
        /*0032*/ 	.short	0x0101


	//----- nvinfo : EIATTR_VRC_CTA_INIT_COUNT
	.align		4
        /*0034*/ 	.byte	0x02, 0x4a
	.zero		1
	.zero		1


	//----- nvinfo : EIATTR_EXIT_INSTR_OFFSETS
	.align		4
        /*0038*/ 	.byte	0x04, 0x1c
        /*003a*/ 	.short	(.L_763 - .L_762)


	//   ....[0]....
.L_762:
        /*003c*/ 	.word	0x00000060


	//----- nvinfo : EIATTR_CBANK_PARAM_SIZE
	.align		4
.L_763:
        /*0040*/ 	.byte	0x03, 0x19
        /*0042*/ 	.short	0x000a


	//----- nvinfo : EIATTR_PARAM_CBANK
	.align		4
        /*0044*/ 	.byte	0x04, 0x0a
        /*0046*/ 	.short	(.L_765 - .L_764)
	.align		4
.L_764:
        /*0048*/ 	.word	index@(.nv.constant0._Z12half2uint_rnPj6__half)
        /*004c*/ 	.short	0x0380
        /*004e*/ 	.short	0x000a


	//----- nvinfo : EIATTR_SW_WAR
	.align		4
.L_765:
        /*0050*/ 	.byte	0x04, 0x36
        /*0052*/ 	.short	(.L_767 - .L_766)
.L_766:
        /*0054*/ 	.word	0x00000008
.L_767:


//--------------------- .nv.info._Z12half2uint_rdPj6__half --------------------------
	.section	.nv.info._Z12half2uint_rdPj6__half,"",@"SHT_CUDA_INFO"
	.sectionflags	@""
	.align	4


	//----- nvinfo : EIATTR_CUDA_API_VERSION
	.align		4
        /*0000*/ 	.byte	0x04, 0x37
        /*0002*/ 	.short	(.L_769 - .L_768)
.L_768:
        /*0004*/ 	.word	0x00000082


	//----- nvinfo : EIATTR_KPARAM_INFO
	.align		4
.L_769:
        /*0008*/ 	.byte	0x04, 0x17
        /*000a*/ 	.short	(.L_771 - .L_770)
.L_770:
        /*000c*/ 	.word	0x00000000
        /*0010*/ 	.short	0x0001
        /*0012*/ 	.short	0x0008
        /*0014*/ 	.byte	0x00, 0xf0, 0x09, 0x00


	//----- nvinfo : EIATTR_KPARAM_INFO
	.align		4
.L_771:
        /*0018*/ 	.byte	0x04, 0x17
        /*001a*/ 	.short	(.L_773 - .L_772)
.L_772:
        /*001c*/ 	.word	0x00000000
        /*0020*/ 	.short	0x0000
        /*0022*/ 	.short	0x0000
        /*0024*/ 	.byte	0x00, 0xf5, 0x21, 0x00


	//----- nvinfo : EIATTR_SPARSE_MMA_MASK
	.align		4
.L_773:
        /*0028*/ 	.byte	0x03, 0x50
        /*002a*/ 	.short	0x0000


	//----- nvinfo : EIATTR_MAXREG_COUNT
	.align		4
        /*002c*/ 	.byte	0x03, 0x1b
        /*002e*/ 	.short	0x00ff


	//----- nvinfo : EIATTR_MERCURY_ISA_VERSION
	.align		4
        /*0030*/ 	.byte	0x03, 0x5f
        /*0032*/ 	.short	0x0101


	//----- nvinfo : EIATTR_VRC_CTA_INIT_COUNT
	.align		4
        /*0034*/ 	.byte	0x02, 0x4a
	.zero		1
	.zero		1


	//----- nvinfo : EIATTR_EXIT_INSTR_OFFSETS
	.align		4
        /*0038*/ 	.byte	0x04, 0x1c
        /*003a*/ 	.short	(.L_775 - .L_774)


	//   ....[0]....
.L_774:
        /*003c*/ 	.word	0x00000060


	//----- nvinfo : EIATTR_CBANK_PARAM_SIZE
	.align		4
.L_775:
        /*0040*/ 	.byte	0x03, 0x19
        /*0042*/ 	.short	0x000a


	//----- nvinfo : EIATTR_PARAM_CBANK
	.align		4
        /*0044*/ 	.byte	0x04, 0x0a
        /*0046*/ 	.short	(.L_777 - .L_776)
	.align		4
.L_776:
        /*0048*/ 	.word	index@(.nv.constant0._Z12half2uint_rdPj6__half)
        /*004c*/ 	.short	0x0380
        /*004e*/ 	.short	0x000a


	//----- nvinfo : EIATTR_SW_WAR
	.align		4
.L_777:
        /*0050*/ 	.byte	0x04, 0x36
        /*0052*/ 	.short	(.L_779 - .L_778)
.L_778:
        /*0054*/ 	.word	0x00000008
.L_779:


//--------------------- .nv.info._Z13half2short_rzPs6__half --------------------------
	.section	.nv.info._Z13half2short_rzPs6__half,"",@"SHT_CUDA_INFO"
	.sectionflags	@""
	.align	4


	//----- nvinfo : EIATTR_CUDA_API_VERSION
	.align		4
        /*0000*/ 	.byte	0x04, 0x37
        /*0002*/ 	.short	(.L_781 - .L_780)
.L_780:
        /*0004*/ 	.word	0x00000082


	//----- nvinfo : EIATTR_KPARAM_INFO
	.align		4
.L_781:
        /*0008*/ 	.byte	0x04, 0x17
        /*000a*/ 	.short	(.L_783 - .L_782)
.L_782:
        /*000c*/ 	.word	0x00000000
        /*0010*/ 	.short	0x0001
        /*0012*/ 	.short	0x0008
        /*0014*/ 	.byte	0x00, 0xf0, 0x09, 0x00


	//----- nvinfo : EIATTR_KPARAM_INFO
	.align		4
.L_783:
        /*0018*/ 	.byte	0x04, 0x17
        /*001a*/ 	.short	(.L_785 - .L_784)
.L_784:
        /*001c*/ 	.word	0x00000000
        /*0020*/ 	.short	0x0000
        /*0022*/ 	.short	0x0000
        /*0024*/ 	.byte	0x00, 0xf5, 0x21, 0x00


	//----- nvinfo : EIATTR_SPARSE_MMA_MASK
	.align		4
.L_785:
        /*0028*/ 	.byte	0x03, 0x50
        /*002a*/ 	.short	0x0000


	//----- nvinfo : EIATTR_MAXREG_COUNT
	.align		4
        /*002c*/ 	.byte	0x03, 0x1b
        /*002e*/ 	.short	0x00ff


	//----- nvinfo : EIATTR_MERCURY_ISA_VERSION
	.align		4
        /*0030*/ 	.byte	0x03, 0x5f
        /*0032*/ 	.short	0x0101


	//----- nvinfo : EIATTR_VRC_CTA_INIT_COUNT
	.align		4
        /*0034*/ 	.byte	0x02, 0x4a
	.zero		1
	.zero		1


	//----- nvinfo : EIATTR_EXIT_INSTR_OFFSETS
	.align		4
        /*0038*/ 	.byte	0x04, 0x1c
        /*003a*/ 	.short	(.L_787 - .L_786)


	//   ....[0]....
.L_786:
        /*003c*/ 	.word	0x00000060


	//----- nvinfo : EIATTR_CBANK_PARAM_SIZE
	.align		4
.L_787:
        /*0040*/ 	.byte	0x03, 0x19
        /*0042*/ 	.short	0x000a


	//----- nvinfo : EIATTR_PARAM_CBANK
	.align		4
        /*0044*/ 	.byte	0x04, 0x0a
        /*0046*/ 	.short	(.L_789 - .L_788)
	.align		4
.L_788:
        /*0048*/ 	.word	index@(.nv.constant0._Z13half2short_rzPs6__half)
        /*004c*/ 	.short	0x0380
        /*004e*/ 	.short	0x000a


	//----- nvinfo : EIATTR_SW_WAR
	.align		4
.L_789:
        /*0050*/ 	.byte	0x04, 0x36
        /*0052*/ 	.short	(.L_791 - .L_790)
.L_790:
        /*0054*/ 	.word	0x00000008
.L_791:


//--------------------- .nv.info._Z13half2short_ruPs6__half --------------------------
	.section	.nv.info._Z13half2short_ruPs6__half,"",@"SHT_CUDA_INFO"
	.sectionflags	@""
	.align	4


	//----- nvinfo : EIATTR_CUDA_API_VERSION
	.align		4
        /*0000*/ 	.byte	0x04, 0x37
        /*0002*/ 	.short	(.L_793 - .L_792)
.L_792:
        /*0004*/ 	.word	0x00000082


	//----- nvinfo : EIATTR_KPARAM_INFO
	.align		4
.L_793:
        /*0008*/ 	.byte	0x04, 0x17
        /*000a*/ 	.short	(.L_795 - .L_794)
.L_794:
        /*000c*/ 	.word	0x00000000
        /*0010*/ 	.short	0x0001
        /*0012*/ 	.short	0x0008
        /*0014*/ 	.byte	0x00, 0xf0, 0x09, 0x00


	//----- nvinfo : EIATTR_KPARAM_INFO
	.align		4
.L_795:
        /*0018*/ 	.byte	0x04, 0x17
        /*001a*/ 	.short	(.L_797 - .L_796)
.L_796:
        /*001c*/ 	.word	0x00000000
        /*0020*/ 	.short	0x0000
        /*0022*/ 	.short	0x0000
        /*0024*/ 	.byte	0x00, 0xf5, 0x21, 0x00


	//----- nvinfo : EIATTR_SPARSE_MMA_MASK
	.align		4
.L_797:
        /*0028*/ 	.byte	0x03, 0x50
        /*002a*/ 	.short	0x0000


	//----- nvinfo : EIATTR_MAXREG_COUNT
	.align		4
        /*002c*/ 	.byte	0x03, 0x1b
        /*002e*/ 	.short	0x00ff


	//----- nvinfo : EIATTR_MERCURY_ISA_VERSION
	.align		4
        /*0030*/ 	.byte	0x03, 0x5f
        /*0032*/ 	.short	0x0101


	//----- nvinfo : EIATTR_VRC_CTA_INIT_COUNT
	.align		4
        /*0034*/ 	.byte	0x02, 0x4a
	.zero		1
	.zero		1


	//----- nvinfo : EIATTR_EXIT_INSTR_OFFSETS
	.align		4
        /*0038*/ 	.byte	0x04, 0x1c
        /*003a*/ 	.short	(.L_799 - .L_798)


	//   ....[0]....
.L_798:
        /*003c*/ 	.word	0x00000060


	//----- nvinfo : EIATTR_CBANK_PARAM_SIZE
	.align		4
.L_799:
        /*0040*/ 	.byte	0x03, 0x19
        /*0042*/ 	.short	0x000a


	//----- nvinfo : EIATTR_PARAM_CBANK
	.align		4
        /*0044*/ 	.byte	0x04, 0x0a
        /*0046*/ 	.short	(.L_801 - .L_800)
	.align		4
.L_800:
        /*0048*/ 	.word	index@(.nv.constant0._Z13half2short_ruPs6__half)
        /*004c*/ 	.short	0x0380
        /*004e*/ 	.short	0x000a


	//----- nvinfo : EIATTR_SW_WAR
	.align		4
.L_801:
        /*0050*/ 	.byte	0x04, 0x36
        /*0052*/ 	.short	(.L_803 - .L_802)
.L_802:
        /*0054*/ 	.word	0x00000008
.L_803:


//--------------------- .nv.info._Z13half2short_rnPs6__half --------------------------
	.section	.nv.info._Z13half2short_rnPs6__half,"",@"SHT_CUDA_INFO"
	.sectionflags	@""
	.align	4


	//----- nvinfo : EIATTR_CUDA_API_VERSION
	.align		4
        /*0000*/ 	.byte	0x04, 0x37
        /*0002*/ 	.short	(.L_805 - .L_804)
.L_804:
        /*0004*/ 	.word	0x00000082


	//----- nvinfo : EIATTR_KPARAM_INFO
	.align		4
.L_805:
        /*0008*/ 	.byte	0x04, 0x17
        /*000a*/ 	.short	(.L_807 - .L_806)
.L_806:
        /*000c*/ 	.word	0x00000000
        /*0010*/ 	.short	0x0001
        /*0012*/ 	.short	0x0008
        /*0014*/ 	.byte	0x00, 0xf0, 0x09, 0x00


	//----- nvinfo : EIATTR_KPARAM_INFO
	.align		4
.L_807:
        /*0018*/ 	.byte	0x04, 0x17
        /*001a*/ 	.short	(.L_809 - .L_808)
.L_808:
        /*001c*/ 	.word	0x00000000
        /*0020*/ 	.short	0x0000
        /*0022*/ 	.short	0x0000
        /*0024*/ 	.byte	0x00, 0xf5, 0x21, 0x00


	//----- nvinfo : EIATTR_SPARSE_MMA_MASK
	.align		4
.L_809:
        /*0028*/ 	.byte	0x03, 0x50
        /*002a*/ 	.short	0x0000


	//----- nvinfo : EIATTR_MAXREG_COUNT
	.align		4
        /*002c*/ 	.byte	0x03, 0x1b
        /*002e*/ 	.short	0x00ff


	//----- nvinfo : EIATTR_MERCURY_ISA_VERSION
	.align		4
        /*0030*/ 	.byte	0x03, 0x5f
        /*0032*/ 	.short	0x0101


	//----- nvinfo : EIATTR_VRC_CTA_INIT_COUNT
	.align		4
        /*0034*/ 	.byte	0x02, 0x4a
	.zero		1
	.zero		1


	//----- nvinfo : EIATTR_EXIT_INSTR_OFFSETS
	.align		4
        /*0038*/ 	.byte	0x04, 0x1c
        /*003a*/ 	.short	(.L_811 - .L_810)


	//   ....[0]....
.L_810:
        /*003c*/ 	.word	0x00000060


	//----- nvinfo : EIATTR_CBANK_PARAM_SIZE
	.align		4
.L_811:
        /*0040*/ 	.byte	0x03, 0x19
        /*0042*/ 	.short	0x000a


	//----- nvinfo : EIATTR_PARAM_CBANK
	.align		4
        /*0044*/ 	.byte	0x04, 0x0a
        /*0046*/ 	.short	(.L_813 - .L_812)
	.align		4
.L_812:
        /*0048*/ 	.word	index@(.nv.constant0._Z13half2short_rnPs6__half)
        /*004c*/ 	.short	0x0380
        /*004e*/ 	.short	0x000a


	//----- nvinfo : EIATTR_SW_WAR
	.align		4
.L_813:
        /*0050*/ 	.byte	0x04, 0x36
        /*0052*/ 	.short	(.L_815 - .L_814)
.L_814:
        /*0054*/ 	.word	0x00000008
.L_815:


//--------------------- .nv.info._Z13half2short_rdPs6__half --------------------------
	.section	.nv.info._Z13half2short_rdPs6__half,"",@"SHT_CUDA_INFO"
	.sectionflags	@""
	.align	4


	//----- nvinfo : EIATTR_CUDA_API_VERSION
	.align		4
        /*0000*/ 	.byte	0x04, 0x37
        /*0002*/ 	.short	(.L_817 - .L_816)
.L_816:
        /*0004*/ 	.word	0x00000082


	//----- nvinfo : EIATTR_KPARAM_INFO
	.align		4
.L_817:
        /*0008*/ 	.byte	0x04, 0x17
        /*000a*/ 	.short	(.L_819 - .L_818)
.L_818:
        /*000c*/ 	.word	0x00000000
        /*0010*/ 	.short	0x0001
        /*0012*/ 	.short	0x0008
        /*0014*/ 	.byte	0x00, 0xf0, 0x09, 0x00


	//----- nvinfo : EIATTR_KPARAM_INFO
	.align		4
.L_819:
        /*0018*/ 	.byte	0x04, 0x17
        /*001a*/ 	.short	(.L_821 - .L_820)
.L_820:
        /*001c*/ 	.word	0x00000000
        /*0020*/ 	.short	0x0000
        /*0022*/ 	.short	0x0000
        /*0024*/ 	.byte	0x00, 0xf5, 0x21, 0x00


	//----- nvinfo : EIATTR_SPARSE_MMA_MASK
	.align		4
.L_821:
        /*0028*/ 	.byte	0x03, 0x50
        /*002a*/ 	.short	0x0000


	//----- nvinfo : EIATTR_MAXREG_COUNT
	.align		4
        /*002c*/ 	.byte	0x03, 0x1b
        /*002e*/ 	.short	0x00ff


	//----- nvinfo : EIATTR_MERCURY_ISA_VERSION
	.align		4
        /*0030*/ 	.byte	0x03, 0x5f
        /*0032*/ 	.short	0x0101


	//----- nvinfo : EIATTR_VRC_CTA_INIT_COUNT
	.align		4
        /*0034*/ 	.byte	0x02, 0x4a
	.zero		1
	.zero		1


	//----- nvinfo : EIATTR_EXIT_INSTR_OFFSETS
	.align		4
        /*0038*/ 	.byte	0x04, 0x1c
        /*003a*/ 	.short	(.L_823 - .L_822)


	//   ....[0]....
.L_822:
        /*003c*/ 	.word	0x00000060


	//----- nvinfo : EIATTR_CBANK_PARAM_SIZE
	.align		4
.L_823:
        /*0040*/ 	.byte	0x03, 0x19
        /*0042*/ 	.short	0x000a


	//----- nvinfo : EIATTR_PARAM_CBANK
	.align		4
        /*0044*/ 	.byte	0x04, 0x0a
        /*0046*/ 	.short	(.L_825 - .L_824)
	.align		4
.L_824:
        /*0048*/ 	.word	index@(.nv.constant0._Z13half2short_rdPs6__half)
        /*004c*/ 	.short	0x0380
        /*004e*/ 	.short	0x000a


	//----- nvinfo : EIATTR_SW_WAR
	.align		4
.L_825:
        /*0050*/ 	.byte	0x04, 0x36
        /*0052*/ 	.short	(.L_827 - .L_826)
.L_826:
        /*0054*/ 	.word	0x00000008
.L_827:


//--------------------- .nv.info._Z10half2ll_rzPx6__half --------------------------
	.section	.nv.info._Z10half2ll_rzPx6__half,"",@"SHT_CUDA_INFO"
	.sectionflags	@""
	.align	4


	//----- nvinfo : EIATTR_CUDA_API_VERSION
	.align		4
        /*0000*/ 	.byte	0x04, 0x37
        /*0002*/ 	.short	(.L_829 - .L_828)
.L_828:
        /*0004*/ 	.word	0x00000082


	//----- nvinfo : EIATTR_KPARAM_INFO
	.align		4
.L_829:
        /*0008*/ 	.byte	0x04, 0x17
        /*000a*/ 	.short	(.L_831 - .L_830)
.L_830:
        /*000c*/ 	.word	0x00000000
        /*0010*/ 	.short	0x0001
        /*0012*/ 	.short	0x0008
        /*0014*/ 	.byte	0x00, 0xf0, 0x09, 0x00


	//----- nvinfo : EIATTR_KPARAM_INFO
	.align		4
.L_831:
        /*0018*/ 	.byte	0x04, 0x17
        /*001a*/ 	.short	(.L_833 - .L_832)
.L_832:
        /*001c*/ 	.word	0x00000000
        /*0020*/ 	.short	0x0000
        /*0022*/ 	.short	0x0000
        /*0024*/ 	.byte	0x00, 0xf5, 0x21, 0x00


	//----- nvinfo : EIATTR_SPARSE_MMA_MASK
	.align		4
.L_833:
        /*0028*/ 	.byte	0x03, 0x50
        /*002a*/ 	.short	0x0000


	//----- nvinfo : EIATTR_MAXREG_COUNT
	.align		4
        /*002c*/ 	.byte	0x03, 0x1b
        /*002e*/ 	.short	0x00ff


	//----- nvinfo : EIATTR_MERCURY_ISA_VERSION
	.align		4
        /*0030*/ 	.byte	0x03, 0x5f
        /*0032*/ 	.short	0x0101


	//----- nvinfo : EIATTR_VRC_CTA_INIT_COUNT
	.align		4
        /*0034*/ 	.byte	0x02, 0x4a
	.zero		1
	.zero		1


	//----- nvinfo : EIATTR_EXIT_INSTR_OFFSETS
	.align		4
        /*0038*/ 	.byte	0x04, 0x1c
        /*003a*/ 	.short	(.L_835 - .L_834)


	//   ....[0]....
.L_834:
        /*003c*/ 	.word	0x00000060


	//----- nvinfo : EIATTR_CBANK_PARAM_SIZE
	.align		4
.L_835:
        /*0040*/ 	.byte	0x03, 0x19
        /*0042*/ 	.short	0x000a


	//----- nvinfo : EIATTR_PARAM_CBANK
	.align		4
        /*0044*/ 	.byte	0x04, 0x0a
        /*0046*/ 	.short	(.L_837 - .L_836)
	.align		4
.L_836:
        /*0048*/ 	.word	index@(.nv.constant0._Z10half2ll_rzPx6__half)
        /*004c*/ 	.short	0x0380
        /*004e*/ 	.short	0x000a


	//----- nvinfo : EIATTR_SW_WAR
	.align		4
.L_837:
        /*0050*/ 	.byte	0x04, 0x36
        /*0052*/ 	.short	(.L_839 - .L_838)
.L_838:
        /*0054*/ 	.word	0x00000008
.L_839:


//--------------------- .nv.info._Z10half2ll_ruPx6__half --------------------------
	.section	.nv.info._Z10half2ll_ruPx6__half,"",@"SHT_CUDA_INFO"
	.sectionflags	@""
	.align	4


	//----- nvinfo : EIATTR_CUDA_API_VERSION
	.align		4
        /*0000*/ 	.byte	0x04, 0x37
        /*0002*/ 	.short	(.L_841 - .L_840)
.L_840:
        /*0004*/ 	.word	0x00000082


	//----- nvinfo : EIATTR_KPARAM_INFO
	.align		4
.L_841:
        /*0008*/ 	.byte	0x04, 0x17
        /*000a*/ 	.short	(.L_843 - .L_842)
.L_842:
        /*000c*/ 	.word	0x00000000
        /*0010*/ 	.short	0x0001
        /*0012*/ 	.short	0x0008
        /*0014*/ 	.byte	0x00, 0xf0, 0x09, 0x00


	//----- nvinfo : EIATTR_KPARAM_INFO
	.align		4
.L_843:
        /*0018*/ 	.byte	0x04, 0x17
        /*001a*/ 	.short	(.L_845 - .L_844)
.L_844:
        /*001c*/ 	.word	0x00000000
        /*0020*/ 	.short	0x0000
        /*0022*/ 	.short	0x0000
        /*0024*/ 	.byte	0x00, 0xf5, 0x21, 0x00


	//----- nvinfo : EIATTR_SPARSE_MMA_MASK
	.align		4
.L_845:
        /*0028*/ 	.byte	0x03, 0x50
        /*002a*/ 	.short	0x0000


	//----- nvinfo : EIATTR_MAXREG_COUNT
	.align		4
        /*002c*/ 	.byte	0x03, 0x1b
        /*002e*/ 	.short	0x00ff


	//----- nvinfo : EIATTR_MERCURY_ISA_VERSION
	.align		4
        /*0030*/ 	.byte	0x03, 0x5f
        /*0032*/ 	.short	0x0101


	//----- nvinfo : EIATTR_VRC_CTA_INIT_COUNT
	.align		4
        /*0034*/ 	.byte	0x02, 0x4a
	.zero		1
	.zero		1


	//----- nvinfo : EIATTR_EXIT_INSTR_OFFSETS
	.align		4
        /*0038*/ 	.byte	0x04, 0x1c
        /*003a*/ 	.short	(.L_847 - .L_846)


	//   ....[0]....
.L_846:
        /*003c*/ 	.word	0x00000060


	//----- nvinfo : EIATTR_CBANK_PARAM_SIZE
	.align		4
.L_847:
        /*0040*/ 	.byte	0x03, 0x19
        /*0042*/ 	.short	0x000a


	//----- nvinfo : EIATTR_PARAM_CBANK
	.align		4
        /*0044*/ 	.byte	0x04, 0x0a
        /*0046*/ 	.short	(.L_849 - .L_848)
	.align		4
.L_848:
        /*0048*/ 	.word	index@(.nv.constant0._Z10half2ll_ruPx6__half)
        /*004c*/ 	.short	0x0380
        /*004e*/ 	.short	0x000a


	//----- nvinfo : EIATTR_SW_WAR
	.align		4
.L_849:
        /*0050*/ 	.byte	0x04, 0x36
        /*0052*/ 	.short	(.L_851 - .L_850)
.L_850:
        /*0054*/ 	.word	0x00000008
.L_851:


//--------------------- .nv.info._Z10half2ll_rnPx6__half --------------------------
	.section	.nv.info._Z10half2ll_rnPx6__half,"",@"SHT_CUDA_INFO"
	.sectionflags	@""
	.align	4


	//----- nvinfo : EIATTR_CUDA_API_VERSION
	.align		4
        /*0000*/ 	.byte	0x04, 0x37
        /*0002*/ 	.short	(.L_853 - .L_852)
.L_852:
        /*0004*/ 	.word	0x00000082


	//----- nvinfo : EIATTR_KPARAM_INFO
	.align		4
.L_853:
        /*0008*/ 	.byte	0x04, 0x17
        /*000a*/ 	.short	(.L_855 - .L_854)
.L_854:
        /*000c*/ 	.word	0x00000000
        /*0010*/ 	.short	0x0001
        /*0012*/ 	.short	0x0008
        /*0014*/ 	.byte	0x00, 0xf0, 0x09, 0x00


	//----- nvinfo : EIATTR_KPARAM_INFO
	.align		4
.L_855:
        /*0018*/ 	.byte	0x04, 0x17
        /*001a*/ 	.short	(.L_857 - .L_856)
.L_856:
        /*001c*/ 	.word	0x00000000
        /*0020*/ 	.short	0x0000
        /*0022*/ 	.short	0x0000
        /*0024*/ 	.byte	0x00, 0xf5, 0x21, 0x00


	//----- nvinfo : EIATTR_SPARSE_MMA_MASK
	.align		4
.L_857:
        /*0028*/ 	.byte	0x03, 0x50
        /*002a*/ 	.short	0x0000


	//----- nvinfo : EIATTR_MAXREG_COUNT
	.align		4
        /*002c*/ 	.byte	0x03, 0x1b
        /*002e*/ 	.short	0x00ff


	//----- nvinfo : EIATTR_MERCURY_ISA_VERSION
	.align		4
        /*0030*/ 	.byte	0x03, 0x5f
        /*0032*/ 	.short	0x0101


	//----- nvinfo : EIATTR_VRC_CTA_INIT_COUNT
	.align		4
        /*0034*/ 	.byte	0x02, 0x4a
	.zero		1
	.zero		1


	//----- nvinfo : EIATTR_EXIT_INSTR_OFFSETS
	.align		4
        /*0038*/ 	.byte	0x04, 0x1c
        /*003a*/ 	.short	(.L_859 - .L_858)


	//   ....[0]....
.L_858:
        /*003c*/ 	.word	0x00000060


	//----- nvinfo : EIATTR_CBANK_PARAM_SIZE
	.align		4
.L_859:
        /*0040*/ 	.byte	0x03, 0x19
        /*0042*/ 	.short	0x000a


	//----- nvinfo : EIATTR_PARAM_CBANK
	.align		4
        /*0044*/ 	.byte	0x04, 0x0a
        /*0046*/ 	.short	(.L_861 - .L_860)
	.align		4
.L_860:
        /*0048*/ 	.word	index@(.nv.constant0._Z10half2ll_rnPx6__half)
        /*004c*/ 	.short	0x0380
        /*004e*/ 	.short	0x000a


	//----- nvinfo : EIATTR_SW_WAR
	.align		4
.L_861:
        /*0050*/ 	.byte	0x04, 0x36
        /*0052*/ 	.short	(.L_863 - .L_862)
.L_862:
        /*0054*/ 	.word	0x00000008
.L_863:


//--------------------- .nv.info._Z10half2ll_rdPx6__half --------------------------
	.section	.nv.info._Z10half2ll_rdPx6__half,"",@"SHT_CUDA_INFO"
	.sectionflags	@""
	.align	4


	//----- nvinfo : EIATTR_CUDA_API_VERSION
	.align		4
        /*0000*/ 	.byte	0x04, 0x37
        /*0002*/ 	.short	(.L_865 - .L_864)
.L_864:
        /*0004*/ 	.word	0x00000082


	//----- nvinfo : EIATTR_KPARAM_INFO
	.align		4
.L_865:
        /*0008*/ 	.byte	0x04, 0x17
        /*000a*/ 	.short	(.L_867 - .L_866)
.L_866:
        /*000c*/ 	.word	0x00000000
        /*0010*/ 	.short	0x0001
        /*0012*/ 	.short	0x0008
        /*0014*/ 	.byte	0x00, 0xf0, 0x09, 0x00


	//----- nvinfo : EIATTR_KPARAM_INFO
	.align		4
.L_867:
        /*0018*/ 	.byte	0x04, 0x17
        /*001a*/ 	.short	(.L_869 - .L_868)
.L_868:
        /*001c*/ 	.word	0x00000000
        /*0020*/ 	.short	0x0000
        /*0022*/ 	.short	0x0000
        /*0024*/ 	.byte	0x00, 0xf5, 0x21, 0x00


	//----- nvinfo : EIATTR_SPARSE_MMA_MASK
	.align		4
.L_869:
        /*0028*/ 	.byte	0x03, 0x50
        /*002a*/ 	.short	0x0000


	//----- nvinfo : EIATTR_MAXREG_COUNT
	.align		4
        /*002c*/ 	.byte	0x03, 0x1b
        /*002e*/ 	.short	0x00ff


	//----- nvinfo : EIATTR_MERCURY_ISA_VERSION
	.align		4
        /*0030*/ 	.byte	0x03, 0x5f
        /*0032*/ 	.short	0x0101


	//----- nvinfo : EIATTR_VRC_CTA_INIT_COUNT
	.align		4
        /*0034*/ 	.byte	0x02, 0x4a
	.zero		1
	.zero		1


	//----- nvinfo : EIATTR_EXIT_INSTR_OFFSETS
	.align		4
        /*0038*/ 	.byte	0x04, 0x1c
        /*003a*/ 	.short	(.L_871 - .L_870)


	//   ....[0]....
.L_870:
        /*003c*/ 	.word	0x00000060


	//----- nvinfo : EIATTR_CBANK_PARAM_SIZE
	.align		4
.L_871:
        /*0040*/ 	.byte	0x03, 0x19
        /*0042*/ 	.short	0x000a


	//----- nvinfo : EIATTR_PARAM_CBANK
	.align		4
        /*0044*/ 	.byte	0x04, 0x0a
        /*0046*/ 	.short	(.L_873 - .L_872)
	.align		4
.L_872:
        /*0048*/ 	.word	index@(.nv.constant0._Z10half2ll_rdPx6__half)
        /*004c*/ 	.short	0x0380
        /*004e*/ 	.short	0x000a


	//----- nvinfo : EIATTR_SW_WAR
	.align		4
.L_873:
        /*0050*/ 	.byte	0x04, 0x36
        /*0052*/ 	.short	(.L_875 - .L_874)
.L_874:
        /*0054*/ 	.word	0x00000008
.L_875:


//--------------------- .nv.info._Z11half2int_rzPi6__half --------------------------
	.section	.nv.info._Z11half2int_rzPi6__half,"",@"SHT_CUDA_INFO"
	.sectionflags	@""
	.align	4


	//----- nvinfo : EIATTR_CUDA_API_VERSION
	.align		4
        /*0000*/ 	.byte	0x04, 0x37
        /*0002*/ 	.short	(.L_877 - .L_876)
.L_876:
        /*0004*/ 	.word	0x00000082


	//----- nvinfo : EIATTR_KPARAM_INFO
	.align		4
.L_877:
        /*0008*/ 	.byte	0x04, 0x17
        /*000a*/ 	.short	(.L_879 - .L_878)
.L_878:
        /*000c*/ 	.word	0x00000000
        /*0010*/ 	.short	0x0001
        /*0012*/ 	.short	0x0008
        /*0014*/ 	.byte	0x00, 0xf0, 0x09, 0x00


	//----- nvinfo : EIATTR_KPARAM_INFO
	.align		4
.L_879:
        /*0018*/ 	.byte	0x04, 0x17
        /*001a*/ 	.short	(.L_881 - .L_880)
.L_880:
        /*001c*/ 	.word	0x00000000
        /*0020*/ 	.short	0x0000
        /*0022*/ 	.short	0x0000
        /*0024*/ 	.byte	0x00, 0xf5, 0x21, 0x00


	//----- nvinfo : EIATTR_SPARSE_MMA_MASK
	.align		4
.L_881:
        /*0028*/ 	.byte	0x03, 0x50
        /*002a*/ 	.short	0x0000


	//----- nvinfo : EIATTR_MAXREG_COUNT
	.align		4
        /*002c*/ 	.byte	0x03, 0x1b
        /*002e*/ 	.short	0x00ff


	//----- nvinfo : EIATTR_MERCURY_ISA_VERSION
	.align		4
        /*0030*/ 	.byte	0x03, 0x5f
        /*0032*/ 	.short	0x0101


	//----- nvinfo : EIATTR_VRC_CTA_INIT_COUNT
	.align		4
        /*0034*/ 	.byte	0x02, 0x4a
	.zero		1
	.zero		1


	//----- nvinfo : EIATTR_EXIT_INSTR_OFFSETS
	.align		4
        /*0038*/ 	.byte	0x04, 0x1c
        /*003a*/ 	.short	(.L_883 - .L_882)


	//   ....[0]....
.L_882:
        /*003c*/ 	.word	0x00000060


	//----- nvinfo : EIATTR_CBANK_PARAM_SIZE
	.align		4
.L_883:
        /*0040*/ 	.byte	0x03, 0x19
        /*0042*/ 	.short	0x000a


	//----- nvinfo : EIATTR_PARAM_CBANK
	.align		4
        /*0044*/ 	.byte	0x04, 0x0a
        /*0046*/ 	.short	(.L_885 - .L_884)
	.align		4
.L_884:
        /*0048*/ 	.word	index@(.nv.constant0._Z11half2int_rzPi6__half)
        /*004c*/ 	.short	0x0380
        /*004e*/ 	.short	0x000a


	//----- nvinfo : EIATTR_SW_WAR
	.align		4
.L_885:
        /*0050*/ 	.byte	0x04, 0x36
        /*0052*/ 	.short	(.L_887 - .L_886)
.L_886:
        /*0054*/ 	.word	0x00000008
.L_887:


//--------------------- .nv.info._Z11half2int_ruPi6__half --------------------------
	.section	.nv.info._Z11half2int_ruPi6__half,"",@"SHT_CUDA_INFO"
	.sectionflags	@""
	.align	4


	//----- nvinfo : EIATTR_CUDA_API_VERSION
	.align		4
        /*0000*/ 	.byte	0x04, 0x37
        /*0002*/ 	.short	(.L_889 - .L_888)
.L_888:
        /*0004*/ 	.word	0x00000082


	//----- nvinfo : EIATTR_KPARAM_INFO
	.align		4
.L_889:
        /*0008*/ 	.byte	0x04, 0x17
        /*000a*/ 	.short	(.L_891 - .L_890)
.L_890:
        /*000c*/ 	.word	0x00000000
        /*0010*/ 	.short	0x0001
        /*0012*/ 	.short	0x0008
        /*0014*/ 	.byte	0x00, 0xf0, 0x09, 0x00


	//----- nvinfo : EIATTR_KPARAM_INFO
	.align		4
.L_891:
        /*0018*/ 	.byte	0x04, 0x17
        /*001a*/ 	.short	(.L_893 - .L_892)
.L_892:
        /*001c*/ 	.word	0x00000000
        /*0020*/ 	.short	0x0000
        /*0022*/ 	.short	0x0000
        /*0024*/ 	.byte	0x00, 0xf5, 0x21, 0x00


	//----- nvinfo : EIATTR_SPARSE_MMA_MASK
	.align		4
.L_893:
        /*0028*/ 	.byte	0x03, 0x50
        /*002a*/ 	.short	0x0000


	//----- nvinfo : EIATTR_MAXREG_COUNT
	.align		4
        /*002c*/ 	.byte	0x03, 0x1b
        /*002e*/ 	.short	0x00ff


	//----- nvinfo : EIATTR_MERCURY_ISA_VERSION
	.align		4
        /*0030*/ 	.byte	0x03, 0x5f
        /*0032*/ 	.short	0x0101


	//----- nvinfo : EIATTR_VRC_CTA_INIT_COUNT
	.align		4
        /*0034*/ 	.byte	0x02, 0x4a
	.zero		1
	.zero		1


	//----- nvinfo : EIATTR_EXIT_INSTR_OFFSETS
	.align		4
        /*0038*/ 	.byte	0x04, 0x1c
        /*003a*/ 	.short	(.L_895 - .L_894)


	//   ....[0]....
.L_894:
        /*003c*/ 	.word	0x00000060


	//----- nvinfo : EIATTR_CBANK_PARAM_SIZE
	.align		4
.L_895:
        /*0040*/ 	.byte	0x03, 0x19
        /*0042*/ 	.short	0x000a


	//----- nvinfo : EIATTR_PARAM_CBANK
	.align		4
        /*0044*/ 	.byte	0x04, 0x0a
        /*0046*/ 	.short	(.L_897 - .L_896)
	.align		4
.L_896:
        /*0048*/ 	.word	index@(.nv.constant0._Z11half2int_ruPi6__half)
        /*004c*/ 	.short	0x0380
        /*004e*/ 	.short	0x000a


	//----- nvinfo : EIATTR_SW_WAR
	.align		4
.L_897:
        /*0050*/ 	.byte	0x04, 0x36
        /*0052*/ 	.short	(.L_899 - .L_898)
.L_898:
        /*0054*/ 	.word	0x00000008
.L_899:


//--------------------- .nv.info._Z11half2int_rnPi6__half --------------------------
	.section	.nv.info._Z11half2int_rnPi6__half,"",@"SHT_CUDA_INFO"
	.sectionflags	@""
	.align	4


	//----- nvinfo : EIATTR_CUDA_API_VERSION
	.align		4
        /*0000*/ 	.byte	0x04, 0x37
        /*0002*/ 	.short	(.L_901 - .L_900)
.L_900:
        /*0004*/ 	.word	0x00000082


	//----- nvinfo : EIATTR_KPARAM_INFO
	.align		4
.L_901:
        /*0008*/ 	.byte	0x04, 0x17
        /*000a*/ 	.short	(.L_903 - .L_902)
.L_902:
        /*000c*/ 	.word	0x00000000
        /*0010*/ 	.short	0x0001
        /*0012*/ 	.short	0x0008
        /*0014*/ 	.byte	0x00, 0xf0, 0x09, 0x00


	//----- nvinfo : EIATTR_KPARAM_INFO
	.align		4
.L_903:
        /*0018*/ 	.byte	0x04, 0x17
        /*001a*/ 	.short	(.L_905 - .L_904)
.L_904:
        /*001c*/ 	.word	0x00000000
        /*0020*/ 	.short	0x0000
        /*0022*/ 	.short	0x0000
        /*0024*/ 	.byte	0x00, 0xf5, 0x21, 0x00


	//----- nvinfo : EIATTR_SPARSE_MMA_MASK
	.align		4
.L_905:
        /*0028*/ 	.byte	0x03, 0x50
        /*002a*/ 	.short	0x0000


	//----- nvinfo : EIATTR_MAXREG_COUNT
	.align		4
        /*002c*/ 	.byte	0x03, 0x1b
        /*002e*/ 	.short	0x00ff


	//----- nvinfo : EIATTR_MERCURY_ISA_VERSION
	.align		4
        /*0030*/ 	.byte	0x03, 0x5f
        /*0032*/ 	.short	0x0101


	//----- nvinfo : EIATTR_VRC_CTA_INIT_COUNT
	.align		4
        /*0034*/ 	.byte	0x02, 0x4a
	.zero		1
	.zero		1


	//----- nvinfo : EIATTR_EXIT_INSTR_OFFSETS
	.align		4
        /*0038*/ 	.byte	0x04, 0x1c
        /*003a*/ 	.short	(.L_907 - .L_906)


	//   ....[0]....
.L_906:
        /*003c*/ 	.word	0x00000060


	//----- nvinfo : EIATTR_CBANK_PARAM_SIZE
	.align		4
.L_907:
        /*0040*/ 	.byte	0x03, 0x19
        /*0042*/ 	.short	0x000a


	//----- nvinfo : EIATTR_PARAM_CBANK
	.align		4
        /*0044*/ 	.byte	0x04, 0x0a
        /*0046*/ 	.short	(.L_909 - .L_908)
	.align		4
.L_908:
        /*0048*/ 	.word	index@(.nv.constant0._Z11half2int_rnPi6__half)
        /*004c*/ 	.short	0x0380
        /*004e*/ 	.short	0x000a


	//----- nvinfo : EIATTR_SW_WAR
	.align		4
.L_909:
        /*0050*/ 	.byte	0x04, 0x36
        /*0052*/ 	.short	(.L_911 - .L_910)
.L_910:
        /*0054*/ 	.word	0x00000008
.L_911:


//--------------------- .nv.info._Z11half2int_rdPi6__half --------------------------
	.section	.nv.info._Z11half2int_rdPi6__half,"",@"SHT_CUDA_INFO"
	.sectionflags	@""
	.align	4


	//----- nvinfo : EIATTR_CUDA_API_VERSION
	.align		4
        /*0000*/ 	.byte	0x04, 0x37
        /*0002*/ 	.short	(.L_913 - .L_912)
.L_912:
        /*0004*/ 	.word	0x00000082


	//----- nvinfo : EIATTR_KPARAM_INFO
	.align		4
.L_913:
        /*0008*/ 	.byte	0x04, 0x17
        /*000a*/ 	.short	(.L_915 - .L_914)
.L_914:
        /*000c*/ 	.word	0x00000000
        /*0010*/ 	.short	0x0001
        /*0012*/ 	.short	0x0008
        /*0014*/ 	.byte	0x00, 0xf0, 0x09, 0x00


	//----- nvinfo : EIATTR_KPARAM_INFO
	.align		4
.L_915:
        /*0018*/ 	.byte	0x04, 0x17
        /*001a*/ 	.short	(.L_917 - .L_916)
.L_916:
        /*001c*/ 	.word	0x00000000
        /*0020*/ 	.short	0x0000
        /*0022*/ 	.short	0x0000
        /*0024*/ 	.byte	0x00, 0xf5, 0x21, 0x00


	//----- nvinfo : EIATTR_SPARSE_MMA_MASK
	.align		4
.L_917:
        /*0028*/ 	.byte	0x03, 0x50
        /*002a*/ 	.short	0x0000


	//----- nvinfo : EIATTR_MAXREG_COUNT
	.align		4
        /*002c*/ 	.byte	0x03, 0x1b
        /*002e*/ 	.short	0x00ff


	//----- nvinfo : EIATTR_MERCURY_ISA_VERSION
	.align		4
        /*0030*/ 	.byte	0x03, 0x5f
        /*0032*/ 	.short	0x0101


	//----- nvinfo : EIATTR_VRC_CTA_INIT_COUNT
	.align		4
        /*0034*/ 	.byte	0x02, 0x4a
	.zero		1
	.zero		1


	//----- nvinfo : EIATTR_EXIT_INSTR_OFFSETS
	.align		4
        /*0038*/ 	.byte	0x04, 0x1c
        /*003a*/ 	.short	(.L_919 - .L_918)


	//   ....[0]....
.L_918:
        /*003c*/ 	.word	0x00000060


	//----- nvinfo : EIATTR_CBANK_PARAM_SIZE
	.align		4
.L_919:
        /*0040*/ 	.byte	0x03, 0x19
        /*0042*/ 	.short	0x000a


	//----- nvinfo : EIATTR_PARAM_CBANK
	.align		4
        /*0044*/ 	.byte	0x04, 0x0a
        /*0046*/ 	.short	(.L_921 - .L_920)
	.align		4
.L_920:
        /*0048*/ 	.word	index@(.nv.constant0._Z11half2int_rdPi6__half)
        /*004c*/ 	.short	0x0380
        /*004e*/ 	.short	0x000a


	//----- nvinfo : EIATTR_SW_WAR
	.align		4
.L_921:
        /*0050*/ 	.byte	0x04, 0x36
        /*0052*/ 	.short	(.L_923 - .L_922)
.L_922:
        /*0054*/ 	.word	0x00000008
.L_923:


//--------------------- .nv.info._Z10half2floatPf6__half --------------------------
	.section	.nv.info._Z10half2floatPf6__half,"",@"SHT_CUDA_INFO"
	.sectionflags	@""
	.align	4


	//----- nvinfo : EIATTR_CUDA_API_VERSION
	.align		4
        /*0000*/ 	.byte	0x04, 0x37
        /*0002*/ 	.short	(.L_925 - .L_924)
.L_924:
        /*0004*/ 	.word	0x00000082


	//----- nvinfo : EIATTR_KPARAM_INFO
	.align		4
.L_925:
        /*0008*/ 	.byte	0x04, 0x17
        /*000a*/ 	.short	(.L_927 - .L_926)
.L_926:
        /*000c*/ 	.word	0x00000000
        /*0010*/ 	.short	0x0001
        /*0012*/ 	.short	0x0008
        /*0014*/ 	.byte	0x00, 0xf0, 0x09, 0x00


	//----- nvinfo : EIATTR_KPARAM_INFO
	.align		4
.L_927:
        /*0018*/ 	.byte	0x04, 0x17
        /*001a*/ 	.short	(.L_929 - .L_928)
.L_928:
        /*001c*/ 	.word	0x00000000
        /*0020*/ 	.short	0x0000
        /*0022*/ 	.short	0x0000
        /*0024*/ 	.byte	0x00, 0xf5, 0x21, 0x00


	//----- nvinfo : EIATTR_SPARSE_MMA_MASK
	.align		4
.L_929:
        /*0028*/ 	.byte	0x03, 0x50
        /*002a*/ 	.short	0x0000


	//----- nvinfo : EIATTR_MAXREG_COUNT
	.align		4
        /*002c*/ 	.byte	0x03, 0x1b
        /*002e*/ 	.short	0x00ff


	//----- nvinfo : EIATTR_MERCURY_ISA_VERSION
	.align		4
        /*0030*/ 	.byte	0x03, 0x5f
        /*0032*/ 	.short	0x0101


	//----- nvinfo : EIATTR_VRC_CTA_INIT_COUNT
	.align		4
        /*0034*/ 	.byte	0x02, 0x4a
	.zero		1
	.zero		1


	//----- nvinfo : EIATTR_EXIT_INSTR_OFFSETS
	.align		4
        /*0038*/ 	.byte	0x04, 0x1c
        /*003a*/ 	.short	(.L_931 - .L_930)


	//   ....[0]....
.L_930:
        /*003c*/ 	.word	0x00000060


	//----- nvinfo : EIATTR_CBANK_PARAM_SIZE
	.align		4
.L_931:
        /*0040*/ 	.byte	0x03, 0x19
        /*0042*/ 	.short	0x000a


	//----- nvinfo : EIATTR_PARAM_CBANK
	.align		4
        /*0044*/ 	.byte	0x04, 0x0a
        /*0046*/ 	.short	(.L_933 - .L_932)
	.align		4
.L_932:
        /*0048*/ 	.word	index@(.nv.constant0._Z10half2floatPf6__half)
        /*004c*/ 	.short	0x0380
        /*004e*/ 	.short	0x000a


	//----- nvinfo : EIATTR_SW_WAR
	.align		4
.L_933:
        /*0050*/ 	.byte	0x04, 0x36
        /*0052*/ 	.short	(.L_935 - .L_934)
.L_934:
        /*0054*/ 	.word	0x00000008
.L_935:


//--------------------- .nv.info._Z12half22float2Pf7__half2 --------------------------
	.section	.nv.info._Z12half22float2Pf7__half2,"",@"SHT_CUDA_INFO"
	.sectionflags	@""
	.align	4


	//----- nvinfo : EIATTR_CUDA_API_VERSION
	.align		4
        /*0000*/ 	.byte	0x04, 0x37
        /*0002*/ 	.short	(.L_937 - .L_936)
.L_936:
        /*0004*/ 	.word	0x00000082


	//----- nvinfo : EIATTR_KPARAM_INFO
	.align		4
.L_937:
        /*0008*/ 	.byte	0x04, 0x17
        /*000a*/ 	.short	(.L_939 - .L_938)
.L_938:
        /*000c*/ 	.word	0x00000000
        /*0010*/ 	.short	0x0001
        /*0012*/ 	.short	0x0008
        /*0014*/ 	.byte	0x00, 0xf0, 0x11, 0x00


	//----- nvinfo : EIATTR_KPARAM_INFO
	.align		4
.L_939:
        /*0018*/ 	.byte	0x04, 0x17
        /*001a*/ 	.short	(.L_941 - .L_940)
.L_940:
        /*001c*/ 	.word	0x00000000
        /*0020*/ 	.short	0x0000
        /*0022*/ 	.short	0x0000
        /*0024*/ 	.byte	0x00, 0xf5, 0x21, 0x00


	//----- nvinfo : EIATTR_SPARSE_MMA_MASK
	.align		4
.L_941:
        /*0028*/ 	.byte	0x03, 0x50
        /*002a*/ 	.short	0x0000


	//----- nvinfo : EIATTR_MAXREG_COUNT
	.align		4
        /*002c*/ 	.byte	0x03, 0x1b
        /*002e*/ 	.short	0x00ff


	//----- nvinfo : EIATTR_MERCURY_ISA_VERSION
	.align		4
        /*0030*/ 	.byte	0x03, 0x5f
        /*0032*/ 	.short	0x0101


	//----- nvinfo : EIATTR_VRC_CTA_INIT_COUNT
	.align		4
        /*0034*/ 	.byte	0x02, 0x4a
	.zero		1
	.zero		1


	//----- nvinfo : EIATTR_EXIT_INSTR_OFFSETS
	.align		4
        /*0038*/ 	.byte	0x04, 0x1c
        /*003a*/ 	.short	(.L_943 - .L_942)


	//   ....[0]....
.L_942:
        /*003c*/ 	.word	0x00000090


	//----- nvinfo : EIATTR_CBANK_PARAM_SIZE
	.align		4
.L_943:
        /*0040*/ 	.byte	0x03, 0x19
        /*0042*/ 	.short	0x000c


	//----- nvinfo : EIATTR_PARAM_CBANK
	.align		4
        /*0044*/ 	.byte	0x04, 0x0a
        /*0046*/ 	.short	(.L_945 - .L_944)
	.align		4
.L_944:
        /*0048*/ 	.word	index@(.nv.constant0._Z12half22float2Pf7__half2)
        /*004c*/ 	.short	0x0380
        /*004e*/ 	.short	0x000c


	//----- nvinfo : EIATTR_SW_WAR
	.align		4
.L_945:
        /*0050*/ 	.byte	0x04, 0x36
        /*0052*/ 	.short	(.L_947 - .L_946)
.L_946:
        /*0054*/ 	.word	0x00000008
.L_947:


//--------------------- .nv.info._Z15floats2half2_rnPfff --------------------------
	.section	.nv.info._Z15floats2half2_rnPfff,"",@"SHT_CUDA_INFO"
	.sectionflags	@""
	.align	4


	//----- nvinfo : EIATTR_CUDA_API_VERSION
	.align		4
        /*0000*/ 	.byte	0x04, 0x37
        /*0002*/ 	.short	(.L_949 - .L_948)
.L_948:
        /*0004*/ 	.word	0x00000082


	//----- nvinfo : EIATTR_KPARAM_INFO
	.align		4
.L_949:
        /*0008*/ 	.byte	0x04, 0x17
        /*000a*/ 	.short	(.L_951 - .L_950)
.L_950:
        /*000c*/ 	.word	0x00000000
        /*0010*/ 	.short	0x0002
        /*0012*/ 	.short	0x000c
        /*0014*/ 	.byte	0x00, 0xf0, 0x11, 0x00


	//----- nvinfo : EIATTR_KPARAM_INFO
	.align		4
.L_951:
        /*0018*/ 	.byte	0x04, 0x17
        /*001a*/ 	.short	(.L_953 - .L_952)
.L_952:
        /*001c*/ 	.word	0x00000000
        /*0020*/ 	.short	0x0001
        /*0022*/ 	.short	0x0008
        /*0024*/ 	.byte	0x00, 0xf0, 0x11, 0x00


	//----- nvinfo : EIATTR_KPARAM_INFO
	.align		4
.L_953:
        /*0028*/ 	.byte	0x04, 0x17
        /*002a*/ 	.short	(.L_955 - .L_954)
.L_954:
        /*002c*/ 	.word	0x00000000
        /*0030*/ 	.short	0x0000
        /*0032*/ 	.short	0x0000
        /*0034*/ 	.byte	0x00, 0xf5, 0x21, 0x00


	//----- nvinfo : EIATTR_SPARSE_MMA_MASK
	.align		4
.L_955:
        /*0038*/ 	.byte	0x03, 0x50
        /*003a*/ 	.short	0x0000


	//----- nvinfo : EIATTR_MAXREG_COUNT
	.align		4
        /*003c*/ 	.byte	0x03, 0x1b
        /*003e*/ 	.short	0x00ff


	//----- nvinfo : EIATTR_MERCURY_ISA_VERSION
	.align		4
        /*0040*/ 	.byte	0x03, 0x5f
        /*0042*/ 	.short	0x0101


	//----- nvinfo : EIATTR_VRC_CTA_INIT_COUNT
	.align		4
        /*0044*/ 	.byte	0x02, 0x4a
	.zero		1
	.zero		1


	//----- nvinfo : EIATTR_EXIT_INSTR_OFFSETS
	.align		4
        /*0048*/ 	.byte	0x04, 0x1c
        /*004a*/ 	.short	(.L_957 - .L_956)


	//   ....[0]....
.L_956:
        /*004c*/ 	.word	0x00000090


	//----- nvinfo : EIATTR_CBANK_PARAM_SIZE
	.align		4
.L_957:
        /*0050*/ 	.byte	0x03, 0x19
        /*0052*/ 	.short	0x0010


	//----- nvinfo : EIATTR_PARAM_CBANK
	.align		4
        /*0054*/ 	.byte	0x04, 0x0a
        /*0056*/ 	.short	(.L_959 - .L_958)
	.align		4
.L_958:
        /*0058*/ 	.word	index@(.nv.constant0._Z15floats2half2_rnPfff)
        /*005c*/ 	.short	0x0380
        /*005e*/ 	.short	0x0010


	//----- nvinfo : EIATTR_SW_WAR
	.align		4
.L_959:
        /*0060*/ 	.byte	0x04, 0x36
        /*0062*/ 	.short	(.L_961 - .L_960)
.L_960:
        /*0064*/ 	.word	0x00000008
.L_961:


//--------------------- .nv.info._Z13float2half_rzPff --------------------------
	.section	.nv.info._Z13float2half_rzPff,"",@"SHT_CUDA_INFO"
	.sectionflags	@""
	.align	4


	//----- nvinfo : EIATTR_CUDA_API_VERSION
	.align		4
        /*0000*/ 	.byte	0x04, 0x37
        /*0002*/ 	.short	(.L_963 - .L_962)
.L_962:
        /*0004*/ 	.word	0x00000082


	//----- nvinfo : EIATTR_KPARAM_INFO
	.align		4
.L_963:
        /*0008*/ 	.byte	0x04, 0x17
        /*000a*/ 	.short	(.L_965 - .L_964)
.L_964:
        /*000c*/ 	.word	0x00000000
        /*0010*/ 	.short	0x0001
        /*0012*/ 	.short	0x0008
        /*0014*/ 	.byte	0x00, 0xf0, 0x11, 0x00


	//----- nvinfo : EIATTR_KPARAM_INFO
	.align		4
.L_965:
        /*0018*/ 	.byte	0x04, 0x17
        /*001a*/ 	.short	(.L_967 - .L_966)
.L_966:
        /*001c*/ 	.word	0x00000000
        /*0020*/ 	.short	0x0000
        /*0022*/ 	.short	0x0000
        /*0024*/ 	.byte	0x00, 0xf5, 0x21, 0x00


	//----- nvinfo : EIATTR_SPARSE_MMA_MASK
	.align		4
.L_967:
        /*0028*/ 	.byte	0x03, 0x50
        /*002a*/ 	.short	0x0000


	//----- nvinfo : EIATTR_MAXREG_COUNT
	.align		4
        /*002c*/ 	.byte	0x03, 0x1b
        /*002e*/ 	.short	0x00ff


	//----- nvinfo : EIATTR_MERCURY_ISA_VERSION
	.align		4
        /*0030*/ 	.byte	0x03, 0x5f
        /*0032*/ 	.short	0x0101


	//----- nvinfo : EIATTR_VRC_CTA_INIT_COUNT
	.align		4
        /*0034*/ 	.byte	0x02, 0x4a
	.zero		1
	.zero		1


	//----- nvinfo : EIATTR_EXIT_INSTR_OFFSETS
	.align		4
        /*0038*/ 	.byte	0x04, 0x1c
        /*003a*/ 	.short	(.L_969 - .L_968)


	//   ....[0]....
.L_968:
        /*003c*/ 	.word	0x00000070


	//----- nvinfo : EIATTR_CBANK_PARAM_SIZE
	.align		4
.L_969:
        /*0040*/ 	.byte	0x03, 0x19
        /*0042*/ 	.short	0x000c


	//----- nvinfo : EIATTR_PARAM_CBANK
	.align		4
        /*0044*/ 	.byte	0x04, 0x0a
        /*0046*/ 	.short	(.L_971 - .L_970)
	.align		4
.L_970:
        /*0048*/ 	.word	index@(.nv.constant0._Z13float2half_rzPff)
        /*004c*/ 	.short	0x0380
        /*004e*/ 	.short	0x000c


	//----- nvinfo : EIATTR_SW_WAR
	.align		4
.L_971:
        /*0050*/ 	.byte	0x04, 0x36
        /*0052*/ 	.short	(.L_973 - .L_972)
.L_972:
        /*0054*/ 	.word	0x00000008
.L_973:


//--------------------- .nv.info._Z13float2half_ruPff --------------------------
	.section	.nv.info._Z13float2half_ruPff,"",@"SHT_CUDA_INFO"
	.sectionflags	@""
	.align	4


	//----- nvinfo : EIATTR_CUDA_API_VERSION
	.align		4
        /*0000*/ 	.byte	0x04, 0x37
        /*0002*/ 	.short	(.L_975 - .L_974)
.L_974:
        /*0004*/ 	.word	0x00000082


	//----- nvinfo : EIATTR_KPARAM_INFO
	.align		4
.L_975:
        /*0008*/ 	.byte	0x04, 0x17
        /*000a*/ 	.short	(.L_977 - .L_976)
.L_976:
        /*000c*/ 	.word	0x00000000
        /*0010*/ 	.short	0x0001
        /*0012*/ 	.short	0x0008
        /*0014*/ 	.byte	0x00, 0xf0, 0x11, 0x00


	//----- nvinfo : EIATTR_KPARAM_INFO
	.align		4
.L_977:
        /*0018*/ 	.byte	0x04, 0x17
        /*001a*/ 	.short	(.L_979 - .L_978)
.L_978:
        /*001c*/ 	.word	0x00000000
        /*0020*/ 	.short	0x0000
        /*0022*/ 	.short	0x0000
        /*0024*/ 	.byte	0x00, 0xf5, 0x21, 0x00


	//----- nvinfo : EIATTR_SPARSE_MMA_MASK
	.align		4
.L_979:
        /*0028*/ 	.byte	0x03, 0x50
        /*002a*/ 	.short	0x0000


	//----- nvinfo : EIATTR_MAXREG_COUNT
	.align		4
        /*002c*/ 	.byte	0x03, 0x1b
        /*002e*/ 	.short	0x00ff


	//----- nvinfo : EIATTR_MERCURY_ISA_VERSION
	.align		4
        /*0030*/ 	.byte	0x03, 0x5f
        /*0032*/ 	.short	0x0101


	//----- nvinfo : EIATTR_VRC_CTA_INIT_COUNT
	.align		4
        /*0034*/ 	.byte	0x02, 0x4a
	.zero		1
	.zero		1


	//----- nvinfo : EIATTR_EXIT_INSTR_OFFSETS
	.align		4
        /*0038*/ 	.byte	0x04, 0x1c
        /*003a*/ 	.short	(.L_981 - .L_980)


	//   ....[0]....
.L_980:
        /*003c*/ 	.word	0x00000070


	//----- nvinfo : EIATTR_CBANK_PARAM_SIZE
	.align		4
.L_981:
        /*0040*/ 	.byte	0x03, 0x19
        /*0042*/ 	.short	0x000c


	//----- nvinfo : EIATTR_PARAM_CBANK
	.align		4
        /*0044*/ 	.byte	0x04, 0x0a
        /*0046*/ 	.short	(.L_983 - .L_982)
	.align		4
.L_982:
        /*0048*/ 	.word	index@(.nv.constant0._Z13float2half_ruPff)
        /*004c*/ 	.short	0x0380
        /*004e*/ 	.short	0x000c


	//----- nvinfo : EIATTR_SW_WAR
	.align		4
.L_983:
        /*0050*/ 	.byte	0x04, 0x36
        /*0052*/ 	.short	(.L_985 - .L_984)
.L_984:
        /*0054*/ 	.word	0x00000008
.L_985:


//--------------------- .nv.info._Z13float2half_rnPff --------------------------
	.section	.nv.info._Z13float2half_rnPff,"",@"SHT_CUDA_INFO"
	.sectionflags	@""
	.align	4


	//----- nvinfo : EIATTR_CUDA_API_VERSION
	.align		4
        /*0000*/ 	.byte	0x04, 0x37
        /*0002*/ 	.short	(.L_987 - .L_986)
.L_986:
        /*0004*/ 	.word	0x00000082


	//----- nvinfo : EIATTR_KPARAM_INFO
	.align		4
.L_987:
        /*0008*/ 	.byte	0x04, 0x17
        /*000a*/ 	.short	(.L_989 - .L_988)
.L_988:
        /*000c*/ 	.word	0x00000000
        /*0010*/ 	.short	0x0001
        /*0012*/ 	.short	0x0008
        /*0014*/ 	.byte	0x00, 0xf0, 0x11, 0x00


	//----- nvinfo : EIATTR_KPARAM_INFO
	.align		4
.L_989:
        /*0018*/ 	.byte	0x04, 0x17
        /*001a*/ 	.short	(.L_991 - .L_990)
.L_990:
        /*001c*/ 	.word	0x00000000
        /*0020*/ 	.short	0x0000
        /*0022*/ 	.short	0x0000
        /*0024*/ 	.byte	0x00, 0xf5, 0x21, 0x00


	//----- nvinfo : EIATTR_SPARSE_MMA_MASK
	.align		4
.L_991:
        /*0028*/ 	.byte	0x03, 0x50
        /*002a*/ 	.short	0x0000


	//----- nvinfo : EIATTR_MAXREG_COUNT
	.align		4
        /*002c*/ 	.byte	0x03, 0x1b
        /*002e*/ 	.short	0x00ff


	//----- nvinfo : EIATTR_MERCURY_ISA_VERSION
	.align		4
        /*0030*/ 	.byte	0x03, 0x5f
        /*0032*/ 	.short	0x0101


	//----- nvinfo : EIATTR_VRC_CTA_INIT_COUNT
	.align		4
        /*0034*/ 	.byte	0x02, 0x4a
	.zero		1
	.zero		1


	//----- nvinfo : EIATTR_EXIT_INSTR_OFFSETS
	.align		4
        /*0038*/ 	.byte	0x04, 0x1c
        /*003a*/ 	.short	(.L_993 - .L_992)


	//   ....[0]....
.L_992:
        /*003c*/ 	.word	0x00000070


	//----- nvinfo : EIATTR_CBANK_PARAM_SIZE
	.align		4
.L_993:
        /*0040*/ 	.byte	0x03, 0x19
        /*0042*/ 	.short	0x000c


	//----- nvinfo : EIATTR_PARAM_CBANK
	.align		4
        /*0044*/ 	.byte	0x04, 0x0a
        /*0046*/ 	.short	(.L_995 - .L_994)
	.align		4
.L_994:
        /*0048*/ 	.word	index@(.nv.constant0._Z13float2half_rnPff)
        /*004c*/ 	.short	0x0380
        /*004e*/ 	.short	0x000c


	//----- nvinfo : EIATTR_SW_WAR
	.align		4
.L_995:
        /*0050*/ 	.byte	0x04, 0x36
        /*0052*/ 	.short	(.L_997 - .L_996)
.L_996:
        /*0054*/ 	.word	0x00000008
.L_997:


//--------------------- .nv.info._Z13float2half_rdPff --------------------------
	.section	.nv.info._Z13float2half_rdPff,"",@"SHT_CUDA_INFO"
	.sectionflags	@""
	.align	4


	//----- nvinfo : EIATTR_CUDA_API_VERSION
	.align		4
        /*0000*/ 	.byte	0x04, 0x37
        /*0002*/ 	.short	(.L_999 - .L_998)
.L_998:
        /*0004*/ 	.word	0x00000082


	//----- nvinfo : EIATTR_KPARAM_INFO
	.align		4
.L_999:
        /*0008*/ 	.byte	0x04, 0x17
        /*000a*/ 	.short	(.L_1001 - .L_1000)
.L_1000:
        /*000c*/ 	.word	0x00000000
        /*0010*/ 	.short	0x0001
        /*0012*/ 	.short	0x0008
        /*0014*/ 	.byte	0x00, 0xf0, 0x11, 0x00


	//----- nvinfo : EIATTR_KPARAM_INFO
	.align		4
.L_1001:
        /*0018*/ 	.byte	0x04, 0x17
        /*001a*/ 	.short	(.L_1003 - .L_1002)
.L_1002:
        /*001c*/ 	.word	0x00000000
        /*0020*/ 	.short	0x0000
        /*0022*/ 	.short	0x0000
        /*0024*/ 	.byte	0x00, 0xf5, 0x21, 0x00


	//----- nvinfo : EIATTR_SPARSE_MMA_MASK
	.align		4
.L_1003:
        /*0028*/ 	.byte	0x03, 0x50
        /*002a*/ 	.short	0x0000


	//----- nvinfo : EIATTR_MAXREG_COUNT
	.align		4
        /*002c*/ 	.byte	0x03, 0x1b
        /*002e*/ 	.short	0x00ff


	//----- nvinfo : EIATTR_MERCURY_ISA_VERSION
	.align		4
        /*0030*/ 	.byte	0x03, 0x5f
        /*0032*/ 	.short	0x0101


	//----- nvinfo : EIATTR_VRC_CTA_INIT_COUNT
	.align		4
        /*0034*/ 	.byte	0x02, 0x4a
	.zero		1
	.zero		1


	//----- nvinfo : EIATTR_EXIT_INSTR_OFFSETS
	.align		4
        /*0038*/ 	.byte	0x04, 0x1c
        /*003a*/ 	.short	(.L_1005 - .L_1004)


	//   ....[0]....
.L_1004:
        /*003c*/ 	.word	0x00000070


	//----- nvinfo : EIATTR_CBANK_PARAM_SIZE
	.align		4
.L_1005:
        /*0040*/ 	.byte	0x03, 0x19
        /*0042*/ 	.short	0x000c


	//----- nvinfo : EIATTR_PARAM_CBANK
	.align		4
        /*0044*/ 	.byte	0x04, 0x0a
        /*0046*/ 	.short	(.L_1007 - .L_1006)
	.align		4
.L_1006:
        /*0048*/ 	.word	index@(.nv.constant0._Z13float2half_rdPff)
        /*004c*/ 	.short	0x0380
        /*004e*/ 	.short	0x000c


	//----- nvinfo : EIATTR_SW_WAR
	.align		4
.L_1007:
        /*0050*/ 	.byte	0x04, 0x36
        /*0052*/ 	.short	(.L_1009 - .L_1008)
.L_1008:
        /*0054*/ 	.word	0x00000008
.L_1009:


//--------------------- .nv.info._Z14float2half2_rnPff --------------------------
	.section	.nv.info._Z14float2half2_rnPff,"",@"SHT_CUDA_INFO"
	.sectionflags	@""
	.align	4


	//----- nvinfo : EIATTR_CUDA_API_VERSION
	.align		4
        /*0000*/ 	.byte	0x04, 0x37
        /*0002*/ 	.short	(.L_1011 - .L_1010)
.L_1010:
        /*0004*/ 	.word	0x00000082


	//----- nvinfo : EIATTR_KPARAM_INFO
	.align		4
.L_1011:
        /*0008*/ 	.byte	0x04, 0x17
        /*000a*/ 	.short	(.L_1013 - .L_1012)
.L_1012:
        /*000c*/ 	.word	0x00000000
        /*0010*/ 	.short	0x0001
        /*0012*/ 	.short	0x0008
        /*0014*/ 	.byte	0x00, 0xf0, 0x11, 0x00


	//----- nvinfo : EIATTR_KPARAM_INFO
	.align		4
.L_1013:
        /*0018*/ 	.byte	0x04, 0x17
        /*001a*/ 	.short	(.L_1015 - .L_1014)
.L_1014:
        /*001c*/ 	.word	0x00000000
        /*0020*/ 	.short	0x0000
        /*0022*/ 	.short	0x0000
        /*0024*/ 	.byte	0x00, 0xf5, 0x21, 0x00


	//----- nvinfo : EIATTR_SPARSE_MMA_MASK
	.align		4
.L_1015:
        /*0028*/ 	.byte	0x03, 0x50
        /*002a*/ 	.short	0x0000


	//----- nvinfo : EIATTR_MAXREG_COUNT
	.align		4
        /*002c*/ 	.byte	0x03, 0x1b
        /*002e*/ 	.short	0x00ff


	//----- nvinfo : EIATTR_MERCURY_ISA_VERSION
	.align		4
        /*0030*/ 	.byte	0x03, 0x5f
        /*0032*/ 	.short	0x0101


	//----- nvinfo : EIATTR_VRC_CTA_INIT_COUNT
	.align		4
        /*0034*/ 	.byte	0x02, 0x4a
	.zero		1
	.zero		1


	//----- nvinfo : EIATTR_EXIT_INSTR_OFFSETS
	.align		4
        /*0038*/ 	.byte	0x04, 0x1c
        /*003a*/ 	.short	(.L_1017 - .L_1016)


	//   ....[0]....
.L_1016:
        /*003c*/ 	.word	0x00000080


	//----- nvinfo : EIATTR_CBANK_PARAM_SIZE
	.align		4
.L_1017:
        /*0040*/ 	.byte	0x03, 0x19
        /*0042*/ 	.short	0x000c


	//----- nvinfo : EIATTR_PARAM_CBANK
	.align		4
        /*0044*/ 	.byte	0x04, 0x0a
        /*0046*/ 	.short	(.L_1019 - .L_1018)
	.align		4
.L_1018:
        /*0048*/ 	.word	index@(.nv.constant0._Z14float2half2_rnPff)
        /*004c*/ 	.short	0x0380
        /*004e*/ 	.short	0x000c


	//----- nvinfo : EIATTR_SW_WAR
	.align		4
.L_1019:
        /*0050*/ 	.byte	0x04, 0x36
        /*0052*/ 	.short	(.L_1021 - .L_1020)
.L_1020:
        /*0054*/ 	.word	0x00000008
.L_1021:


//--------------------- .nv.info._Z10float2halfPff --------------------------
	.section	.nv.info._Z10float2halfPff,"",@"SHT_CUDA_INFO"
	.sectionflags	@""
	.align	4


	//----- nvinfo : EIATTR_CUDA_API_VERSION
	.align		4
        /*0000*/ 	.byte	0x04, 0x37
        /*0002*/ 	.short	(.L_1023 - .L_1022)
.L_1022:
        /*0004*/ 	.word	0x00000082


	//----- nvinfo : EIATTR_KPARAM_INFO
	.align		4
.L_1023:
        /*0008*/ 	.byte	0x04, 0x17
        /*000a*/ 	.short	(.L_1025 - .L_1024)
.L_1024:
        /*000c*/ 	.word	0x00000000
        /*0010*/ 	.short	0x0001
        /*0012*/ 	.short	0x0008
        /*0014*/ 	.byte	0x00, 0xf0, 0x11, 0x00


	//----- nvinfo : EIATTR_KPARAM_INFO
	.align		4
.L_1025:
        /*0018*/ 	.byte	0x04, 0x17
        /*001a*/ 	.short	(.L_1027 - .L_1026)
.L_1026:
        /*001c*/ 	.word	0x00000000
        /*0020*/ 	.short	0x0000
        /*0022*/ 	.short	0x0000
        /*0024*/ 	.byte	0x00, 0xf5, 0x21, 0x00


	//----- nvinfo : EIATTR_SPARSE_MMA_MASK
	.align		4
.L_1027:
        /*0028*/ 	.byte	0x03, 0x50
        /*002a*/ 	.short	0x0000


	//----- nvinfo : EIATTR_MAXREG_COUNT
	.align		4
        /*002c*/ 	.byte	0x03, 0x1b
        /*002e*/ 	.short	0x00ff


	//----- nvinfo : EIATTR_MERCURY_ISA_VERSION
	.align		4
        /*0030*/ 	.byte	0x03, 0x5f
        /*0032*/ 	.short	0x0101


	//----- nvinfo : EIATTR_VRC_CTA_INIT_COUNT
	.align		4
        /*0034*/ 	.byte	0x02, 0x4a
	.zero		1
	.zero		1


	//----- nvinfo : EIATTR_EXIT_INSTR_OFFSETS
	.align		4
        /*0038*/ 	.byte	0x04, 0x1c
        /*003a*/ 	.short	(.L_1029 - .L_1028)


	//   ....[0]....
.L_1028:
        /*003c*/ 	.word	0x00000070


	//----- nvinfo : EIATTR_CBANK_PARAM_SIZE
	.align		4
.L_1029:
        /*0040*/ 	.byte	0x03, 0x19
        /*0042*/ 	.short	0x000c


	//----- nvinfo : EIATTR_PARAM_CBANK
	.align		4
        /*0044*/ 	.byte	0x04, 0x0a
        /*0046*/ 	.short	(.L_1031 - .L_1030)
	.align		4
.L_1030:
        /*0048*/ 	.word	index@(.nv.constant0._Z10float2halfPff)
        /*004c*/ 	.short	0x0380
        /*004e*/ 	.short	0x000c


	//----- nvinfo : EIATTR_SW_WAR
	.align		4
.L_1031:
        /*0050*/ 	.byte	0x04, 0x36
        /*0052*/ 	.short	(.L_1033 - .L_1032)
.L_1032:
        /*0054*/ 	.word	0x00000008
.L_1033:


//--------------------- .nv.info._Z15float22half2_rnPf6float2 --------------------------
	.section	.nv.info._Z15float22half2_rnPf6float2,"",@"SHT_CUDA_INFO"
	.sectionflags	@""
	.align	4


	//----- nvinfo : EIATTR_CUDA_API_VERSION
	.align		4
        /*0000*/ 	.byte	0x04, 0x37
        /*0002*/ 	.short	(.L_1035 - .L_1034)
.L_1034:
        /*0004*/ 	.word	0x00000082


	//----- nvinfo : EIATTR_KPARAM_INFO
	.align		4
.L_1035:
        /*0008*/ 	.byte	0x04, 0x17
        /*000a*/ 	.short	(.L_1037 - .L_1036)
.L_1036:
        /*000c*/ 	.word	0x00000000
        /*0010*/ 	.short	0x0001
        /*0012*/ 	.short	0x0008
        /*0014*/ 	.byte	0x00, 0xf0, 0x21, 0x00


	//----- nvinfo : EIATTR_KPARAM_INFO
	.align		4
.L_1037:
        /*0018*/ 	.byte	0x04, 0x17
        /*001a*/ 	.short	(.L_1039 - .L_1038)
.L_1038:
        /*001c*/ 	.word	0x00000000
        /*0020*/ 	.short	0x0000
        /*0022*/ 	.short	0x0000
        /*0024*/ 	.byte	0x00, 0xf5, 0x21, 0x00


	//----- nvinfo : EIATTR_SPARSE_MMA_MASK
	.align		4
.L_1039:
        /*0028*/ 	.byte	0x03, 0x50
        /*002a*/ 	.short	0x0000


	//----- nvinfo : EIATTR_MAXREG_COUNT
	.align		4
        /*002c*/ 	.byte	0x03, 0x1b
        /*002e*/ 	.short	0x00ff


	//----- nvinfo : EIATTR_MERCURY_ISA_VERSION
	.align		4
        /*0030*/ 	.byte	0x03, 0x5f
        /*0032*/ 	.short	0x0101


	//----- nvinfo : EIATTR_VRC_CTA_INIT_COUNT
	.align		4
        /*0034*/ 	.byte	0x02, 0x4a
	.zero		1
	.zero		1


	//----- nvinfo : EIATTR_EXIT_INSTR_OFFSETS
	.align		4
        /*0038*/ 	.byte	0x04, 0x1c
        /*003a*/ 	.short	(.L_1041 - .L_1040)


	//   ....[0]....
.L_1040:
        /*003c*/ 	.word	0x00000090


	//----- nvinfo : EIATTR_CBANK_PARAM_SIZE
	.align		4
.L_1041:
        /*0040*/ 	.byte	0x03, 0x19
        /*0042*/ 	.short	0x0010


	//----- nvinfo : EIATTR_PARAM_CBANK
	.align		4
        /*0044*/ 	.byte	0x04, 0x0a
        /*0046*/ 	.short	(.L_1043 - .L_1042)
	.align		4
.L_1042:
        /*0048*/ 	.word	index@(.nv.constant0._Z15float22half2_rnPf6float2)
        /*004c*/ 	.short	0x0380
        /*004e*/ 	.short	0x0010


	//----- nvinfo : EIATTR_SW_WAR
	.align		4
.L_1043:
        /*0050*/ 	.byte	0x04, 0x36
        /*0052*/ 	.short	(.L_1045 - .L_1044)
.L_1044:
        /*0054*/ 	.word	0x00000008
.L_1045:


//--------------------- .nv.callgraph             --------------------------
	.section	.nv.callgraph,"",@"SHT_CUDA_CALLGRAPH"
	.align	4
	.sectionentsize	8
	.align		4
        /*0000*/ 	.word	0x00000000
	.align		4
        /*0004*/ 	.word	0xffffffff
	.align		4
        /*0008*/ 	.word	0x00000000
	.align		4
        /*000c*/ 	.word	0xfffffffe
	.align		4
        /*0010*/ 	.word	0x00000000
	.align		4
        /*0014*/ 	.word	0xfffffffd
	.align		4
        /*0018*/ 	.word	0x00000000
	.align		4
        /*001c*/ 	.word	0xfffffffc


//--------------------- .text._Z14ushort2half_rzPft --------------------------
	.section	.text._Z14ushort2half_rzPft,"ax",@progbits
	.align	128
        .global         _Z14ushort2half_rzPft
        .type           _Z14ushort2half_rzPft,@function
        .size           _Z14ushort2half_rzPft,(.L_x_58 - _Z14ushort2half_rzPft)
        .other          _Z14ushort2half_rzPft,@"STO_CUDA_ENTRY STV_DEFAULT"
_Z14ushort2half_rzPft:
.text._Z14ushort2half_rzPft:
[----:B------:R-:W-:Y:S01]  /*0000*/  LDC R1, c[0x0][0x37c] ;  /* 0x0000df00ff017b82 */ /* 0x000fe20000000800 */
[----:B------:R-:W0:Y:S07]  /*0010*/  LDCU.U16 UR4, c[0x0][0x388] ;  /* 0x00007100ff0477ac */ /* 0x000e2e0008000400 */
[----:B------:R-:W1:Y:S01]  /*0020*/  LDC.64 R2, c[0x0][0x380] ;  /* 0x0000e000ff027b82 */ /* 0x000e620000000a00 */
[----:B0-----:R-:W0:Y:S01]  /*0030*/  I2F.F16.U16.RZ R0, UR4 ;  /* 0x0000000400007d06 */ /* 0x001e22000810c800 */
[----:B------:R-:W1:Y:S01]  /*0040*/  LDCU.64 UR4, c[0x0][0x358] ;  /* 0x00006b00ff0477ac */ /* 0x000e620008000a00 */
[----:B0-----:R-:W-:-:S05]  /*0050*/  HADD2.F32 R5, -RZ, R0.H0_H0 ;  /* 0x20000000ff057230 */ /* 0x001fca0000004100 */
[----:B-1----:R-:W-:Y:S01]  /*0060*/  STG.E desc[UR4][R2.64], R5 ;  /* 0x0000000502007986 */ /* 0x002fe2000c101904 */
[----:B------:R-:W-:Y:S05]  /*0070*/  EXIT ;  /* 0x000000000000794d */ /* 0x000fea0003800000 */
.L_x_0:
[----:B------:R-:W-:-:S00]  /*0080*/  BRA `(.L_x_0) ;  /* 0xfffffffc00fc7947 */ /* 0x000fc0000383ffff */
[----:B------:R-:W-:-:S00]  /*0090*/  NOP ;  /* 0x0000000000007918 */ /* 0x000fc00000000000 */
        /* <DEDUP_REMOVED lines=14> */
.L_x_58:


//--------------------- .text._Z14ushort2half_ruPft --------------------------
	.section	.text._Z14ushort2half_ruPft,"ax",@progbits
	.align	128
        .global         _Z14ushort2half_ruPft
        .type           _Z14ushort2half_ruPft,@function
        .size           _Z14ushort2half_ruPft,(.L_x_59 - _Z14ushort2half_ruPft)
        .other          _Z14ushort2half_ruPft,@"STO_CUDA_ENTRY STV_DEFAULT"
_Z14ushort2half_ruPft:
.text._Z14ushort2half_ruPft:
[----:B------:R-:W-:Y:S01]  /*0000*/  LDC R1, c[0x0][0x37c] ;  /* 0x0000df00ff017b82 */ /* 0x000fe20000000800 */
[----:B------:R-:W0:Y:S07]  /*0010*/  LDCU.U16 UR4, c[0x0][0x388] ;  /* 0x00007100ff0477ac */ /* 0x000e2e0008000400 */
[----:B------:R-:W1:Y:S01]  /*0020*/  LDC.64 R2, c[0x0][0x380] ;  /* 0x0000e000ff027b82 */ /* 0x000e620000000a00 */
[----:B0-----:R-:W0:Y:S01]  /*0030*/  I2F.F16.U16.RP R0, UR4 ;  /* 0x0000000400007d06 */ /* 0x001e220008108800 */
[----:B------:R-:W1:Y:S01]  /*0040*/  LDCU.64 UR4, c[0x0][0x358] ;  /* 0x00006b00ff0477ac */ /* 0x000e620008000a00 */
[----:B0-----:R-:W-:-:S05]  /*0050*/  HADD2.F32 R5, -RZ, R0.H0_H0 ;  /* 0x20000000ff057230 */ /* 0x001fca0000004100 */
[----:B-1----:R-:W-:Y:S01]  /*0060*/  STG.E desc[UR4][R2.64], R5 ;  /* 0x0000000502007986 */ /* 0x002fe2000c101904 */
[----:B------:R-:W-:Y:S05]  /*0070*/  EXIT ;  /* 0x000000000000794d */ /* 0x000fea0003800000 */
.L_x_1:
        /* <DEDUP_REMOVED lines=16> */
.L_x_59:


//--------------------- .text._Z14ushort2half_rnPft --------------------------
	.section	.text._Z14ushort2half_rnPft,"ax",@progbits
	.align	128
        .global         _Z14ushort2half_rnPft
        .type           _Z14ushort2half_rnPft,@function
        .size           _Z14ushort2half_rnPft,(.L_x_60 - _Z14ushort2half_rnPft)
        .other          _Z14ushort2half_rnPft,@"STO_CUDA_ENTRY STV_DEFAULT"
_Z14ushort2half_rnPft:
.text._Z14ushort2half_rnPft:
[----:B------:R-:W-:Y:S01]  /*0000*/  LDC R1, c[0x0][0x37c] ;  /* 0x0000df00ff017b82 */ /* 0x000fe20000000800 */
[----:B------:R-:W0:Y:S07]  /*0010*/  LDCU.U16 UR4, c[0x0][0x388] ;  /* 0x00007100ff0477ac */ /* 0x000e2e0008000400 */
[----:B------:R-:W1:Y:S01]  /*0020*/  LDC.64 R2, c[0x0][0x380] ;  /* 0x0000e000ff027b82 */ /* 0x000e620000000a00 */
[----:B0-----:R-:W0:Y:S01]  /*0030*/  I2F.F16.U16 R0, UR4 ;  /* 0x0000000400007d06 */ /* 0x001e220008100800 */
[----:B------:R-:W1:Y:S01]  /*0040*/  LDCU.64 UR4, c[0x0][0x358] ;  /* 0x00006b00ff0477ac */ /* 0x000e620008000a00 */
[----:B0-----:R-:W-:-:S05]  /*0050*/  HADD2.F32 R5, -RZ, R0.H0_H0 ;  /* 0x20000000ff057230 */ /* 0x001fca0000004100 */
[----:B-1----:R-:W-:Y:S01]  /*0060*/  STG.E desc[UR4][R2.64], R5 ;  /* 0x0000000502007986 */ /* 0x002fe2000c101904 */
[----:B------:R-:W-:Y:S05]  /*0070*/  EXIT ;  /* 0x000000000000794d */ /* 0x000fea0003800000 */
.L_x_2:
        /* <DEDUP_REMOVED lines=16> */
.L_x_60:


//--------------------- .text._Z14ushort2half_rdPft --------------------------
	.section	.text._Z14ushort2half_rdPft,"ax",@progbits
	.align	128
        .global         _Z14ushort2half_rdPft
        .type           _Z14ushort2half_rdPft,@function
        .size           _Z14ushort2half_rdPft,(.L_x_61 - _Z14ushort2half_rdPft)
        .other          _Z14ushort2half_rdPft,@"STO_CUDA_ENTRY STV_DEFAULT"
_Z14ushort2half_rdPft:
.text._Z14ushort2half_rdPft:
[----:B------:R-:W-:Y:S01]  /*0000*/  LDC R1, c[0x0][0x37c] ;  /* 0x0000df00ff017b82 */ /* 0x000fe20000000800 */
[----:B------:R-:W0:Y:S07]  /*0010*/  LDCU.U16 UR4, c[0x0][0x388] ;  /* 0x00007100ff0477ac */ /* 0x000e2e0008000400 */
[----:B------:R-:W1:Y:S01]  /*0020*/  LDC.64 R2, c[0x0][0x380] ;  /* 0x0000e000ff027b82 */ /* 0x000e620000000a00 */
[----:B0-----:R-:W0:Y:S01]  /*0030*/  I2F.F16.U16.RM R0, UR4 ;  /* 0x0000000400007d06 */ /* 0x001e220008104800 */
[----:B------:R-:W1:Y:S01]  /*0040*/  LDCU.64 UR4, c[0x0][0x358] ;  /* 0x00006b00ff0477ac */ /* 0x000e620008000a00 */
[----:B0-----:R-:W-:-:S05]  /*0050*/  HADD2.F32 R5, -RZ, R0.H0_H0 ;  /* 0x20000000ff057230 */ /* 0x001fca0000004100 */
[----:B-1----:R-:W-:Y:S01]  /*0060*/  STG.E desc[UR4][R2.64], R5 ;  /* 0x0000000502007986 */ /* 0x002fe2000c101904 */
[----:B------:R-:W-:Y:S05]  /*0070*/  EXIT ;  /* 0x000000000000794d */ /* 0x000fea0003800000 */
.L_x_3:
        /* <DEDUP_REMOVED lines=16> */
.L_x_61:


//--------------------- .text._Z11ull2half_rzPfy  --------------------------
	.section	.text._Z11ull2half_rzPfy,"ax",@progbits
	.align	128
        .global         _Z11ull2half_rzPfy
        .type           _Z11ull2half_rzPfy,@function
        .size           _Z11ull2half_rzPfy,(.L_x_62 - _Z11ull2half_rzPfy)
        .other          _Z11ull2half_rzPfy,@"STO_CUDA_ENTRY STV_DEFAULT"
_Z11ull2half_rzPfy:
.text._Z11ull2half_rzPfy:
[----:B------:R-:W-:Y:S01]  /*0000*/  LDC R1, c[0x0][0x37c] ;  /* 0x0000df00ff017b82 */ /* 0x000fe20000000800 */
[----:B------:R-:W0:Y:S07]  /*0010*/  LDCU.64 UR4, c[0x0][0x388] ;  /* 0x00007100ff0477ac */ /* 0x000e2e0008000a00 */
[----:B------:R-:W1:Y:S01]  /*0020*/  LDC.64 R2, c[0x0][0x380] ;  /* 0x0000e000ff027b82 */ /* 0x000e620000000a00 */
[----:B0-----:R-:W0:Y:S01]  /*0030*/  I2F.F16.U64.RZ R0, UR4 ;  /* 0x0000000400007d12 */ /* 0x001e22000830c800 */
[----:B------:R-:W1:Y:S01]  /*0040*/  LDCU.64 UR4, c[0x0][0x358] ;  /* 0x00006b00ff0477ac */ /* 0x000e620008000a00 */
[----:B0-----:R-:W-:-:S05]  /*0050*/  HADD2.F32 R5, -RZ, R0.H0_H0 ;  /* 0x20000000ff057230 */ /* 0x001fca0000004100 */
[----:B-1----:R-:W-:Y:S01]  /*0060*/  STG.E desc[UR4][R2.64], R5 ;  /* 0x0000000502007986 */ /* 0x002fe2000c101904 */
[----:B------:R-:W-:Y:S05]  /*0070*/  EXIT ;  /* 0x000000000000794d */ /* 0x000fea0003800000 */
.L_x_4:
        /* <DEDUP_REMOVED lines=16> */
.L_x_62:


//--------------------- .text._Z11ull2half_ruPfy  --------------------------
	.section	.text._Z11ull2half_ruPfy,"ax",@progbits
	.align	128
        .global         _Z11ull2half_ruPfy
        .type           _Z11ull2half_ruPfy,@function
        .size           _Z11ull2half_ruPfy,(.L_x_63 - _Z11ull2half_ruPfy)
        .other          _Z11ull2half_ruPfy,@"STO_CUDA_ENTRY STV_DEFAULT"
_Z11ull2half_ruPfy:
.text._Z11ull2half_ruPfy:
[----:B------:R-:W-:Y:S01]  /*0000*/  LDC R1, c[0x0][0x37c] ;  /* 0x0000df00ff017b82 */ /* 0x000fe20000000800 */
[----:B------:R-:W0:Y:S07]  /*0010*/  LDCU.64 UR4, c[0x0][0x388] ;  /* 0x00007100ff0477ac */ /* 0x000e2e0008000a00 */
[----:B------:R-:W1:Y:S01]  /*0020*/  LDC.64 R2, c[0x0][0x380] ;  /* 0x0000e000ff027b82 */ /* 0x000e620000000a00 */
[----:B0-----:R-:W0:Y:S01]  /*0030*/  I2F.F16.U64.RP R0, UR4 ;  /* 0x0000000400007d12 */ /* 0x001e220008308800 */
[----:B------:R-:W1:Y:S01]  /*0040*/  LDCU.64 UR4, c[0x0][0x358] ;  /* 0x00006b00ff0477ac */ /* 0x000e620008000a00 */
[----:B0-----:R-:W-:-:S05]  /*0050*/  HADD2.F32 R5, -RZ, R0.H0_H0 ;  /* 0x20000000ff057230 */ /* 0x001fca0000004100 */
[----:B-1----:R-:W-:Y:S01]  /*0060*/  STG.E desc[UR4][R2.64], R5 ;  /* 0x0000000502007986 */ /* 0x002fe2000c101904 */
[----:B------:R-:W-:Y:S05]  /*0070*/  EXIT ;  /* 0x000000000000794d */ /* 0x000fea0003800000 */
.L_x_5:
        /* <DEDUP_REMOVED lines=16> */
.L_x_63:


//--------------------- .text._Z11ull2half_rnPfy  --------------------------
	.section	.text._Z11ull2half_rnPfy,"ax",@progbits
	.align	128
        .global         _Z11ull2half_rnPfy
        .type           _Z11ull2half_rnPfy,@function
        .size           _Z11ull2half_rnPfy,(.L_x_64 - _Z11ull2half_rnPfy)
        .other          _Z11ull2half_rnPfy,@"STO_CUDA_ENTRY STV_DEFAULT"
_Z11ull2half_rnPfy:
.text._Z11ull2half_rnPfy:
[----:B------:R-:W-:Y:S01]  /*0000*/  LDC R1, c[0x0][0x37c] ;  /* 0x0000df00ff017b82 */ /* 0x000fe20000000800 */
[----:B------:R-:W0:Y:S07]  /*0010*/  LDCU.64 UR4, c[0x0][0x388] ;  /* 0x00007100ff0477ac */ /* 0x000e2e0008000a00 */
[----:B------:R-:W1:Y:S01]  /*0020*/  LDC.64 R2, c[0x0][0x380] ;  /* 0x0000e000ff027b82 */ /* 0x000e620000000a00 */
[----:B0-----:R-:W0:Y:S01]  /*0030*/  I2F.F16.U64 R0, UR4 ;  /* 0x0000000400007d12 */ /* 0x001e220008300800 */
[----:B------:R-:W1:Y:S01]  /*0040*/  LDCU.64 UR4, c[0x0][0x358] ;  /* 0x00006b00ff0477ac */ /* 0x000e620008000a00 */
[----:B0-----:R-:W-:-:S05]  /*0050*/  HADD2.F32 R5, -RZ, R0.H0_H0 ;  /* 0x20000000ff057230 */ /* 0x001fca0000004100 */
[----:B-1----:R-:W-:Y:S01]  /*0060*/  STG.E desc[UR4][R2.64], R5 ;  /* 0x0000000502007986 */ /* 0x002fe2000c101904 */
[----:B------:R-:W-:Y:S05]  /*0070*/  EXIT ;  /* 0x000000000000794d */ /* 0x000fea0003800000 */
.L_x_6:
        /* <DEDUP_REMOVED lines=16> */
.L_x_64:


//--------------------- .text._Z11ull2half_rdPfy  --------------------------
	.section	.text._Z11ull2half_rdPfy,"ax",@progbits
	.align	128
        .global         _Z11ull2half_rdPfy
        .type           _Z11ull2half_rdPfy,@function
        .size           _Z11ull2half_rdPfy,(.L_x_65 - _Z11ull2half_rdPfy)
        .other          _Z11ull2half_rdPfy,@"STO_CUDA_ENTRY STV_DEFAULT"
_Z11ull2half_rdPfy:
.text._Z11ull2half_rdPfy:
[----:B------:R-:W-:Y:S01]  /*0000*/  LDC R1, c[0x0][0x37c] ;  /* 0x0000df00ff017b82 */ /* 0x000fe20000000800 */
[----:B------:R-:W0:Y:S07]  /*0010*/  LDCU.64 UR4, c[0x0][0x388] ;  /* 0x00007100ff0477ac */ /* 0x000e2e0008000a00 */
[----:B------:R-:W1:Y:S01]  /*0020*/  LDC.64 R2, c[0x0][0x380] ;  /* 0x0000e000ff027b82 */ /* 0x000e620000000a00 */
[----:B0-----:R-:W0:Y:S01]  /*0030*/  I2F.F16.U64.RM R0, UR4 ;  /* 0x0000000400007d12 */ /* 0x001e220008304800 */
[----:B------:R-:W1:Y:S01]  /*0040*/  LDCU.64 UR4, c[0x0][0x358] ;  /* 0x00006b00ff0477ac */ /* 0x000e620008000a00 */
[----:B0-----:R-:W-:-:S05]  /*0050*/  HADD2.F32 R5, -RZ, R0.H0_H0 ;  /* 0x20000000ff057230 */ /* 0x001fca0000004100 */
[----:B-1----:R-:W-:Y:S01]  /*0060*/  STG.E desc[UR4][R2.64], R5 ;  /* 0x0000000502007986 */ /* 0x002fe2000c101904 */
[----:B------:R-:W-:Y:S05]  /*0070*/  EXIT ;  /* 0x000000000000794d */ /* 0x000fea0003800000 */
.L_x_7:
        /* <DEDUP_REMOVED lines=16> */
.L_x_65:


//--------------------- .text._Z12uint2half_rzPfj --------------------------
	.section	.text._Z12uint2half_rzPfj,"ax",@progbits
	.align	128
        .global         _Z12uint2half_rzPfj
        .type           _Z12uint2half_rzPfj,@function
        .size           _Z12uint2half_rzPfj,(.L_x_66 - _Z12uint2half_rzPfj)
        .other          _Z12uint2half_rzPfj,@"STO_CUDA_ENTRY STV_DEFAULT"
_Z12uint2half_rzPfj:
.text._Z12uint2half_rzPfj:
[----:B------:R-:W-:Y:S01]  /*0000*/  LDC R1, c[0x0][0x37c] ;  /* 0x0000df00ff017b82 */ /* 0x000fe20000000800 */
[----:B------:R-:W0:Y:S07]  /*0010*/  LDCU UR4, c[0x0][0x388] ;  /* 0x00007100ff0477ac */ /* 0x000e2e0008000800 */
[----:B------:R-:W1:Y:S01]  /*0020*/  LDC.64 R2, c[0x0][0x380] ;  /* 0x0000e000ff027b82 */ /* 0x000e620000000a00 */
[----:B0-----:R-:W0:Y:S01]  /*0030*/  I2F.F16.U32.RZ R0, UR4 ;  /* 0x0000000400007d06 */ /* 0x001e22000820c800 */
[----:B------:R-:W1:Y:S01]  /*0040*/  LDCU.64 UR4, c[0x0][0x358] ;  /* 0x00006b00ff0477ac */ /* 0x000e620008000a00 */
[----:B0-----:R-:W-:-:S05]  /*0050*/  HADD2.F32 R5, -RZ, R0.H0_H0 ;  /* 0x20000000ff057230 */ /* 0x001fca0000004100 */
[----:B-1----:R-:W-:Y:S01]  /*0060*/  STG.E desc[UR4][R2.64], R5 ;  /* 0x0000000502007986 */ /* 0x002fe2000c101904 */
[----:B------:R-:W-:Y:S05]  /*0070*/  EXIT ;  /* 0x000000000000794d */ /* 0x000fea0003800000 */
.L_x_8:
        /* <DEDUP_REMOVED lines=16> */
.L_x_66:


//--------------------- .text._Z12uint2half_ruPfj --------------------------
	.section	.text._Z12uint2half_ruPfj,"ax",@progbits
	.align	128
        .global         _Z12uint2half_ruPfj
        .type           _Z12uint2half_ruPfj,@function
        .size           _Z12uint2half_ruPfj,(.L_x_67 - _Z12uint2half_ruPfj)
        .other          _Z12uint2half_ruPfj,@"STO_CUDA_ENTRY STV_DEFAULT"
_Z12uint2half_ruPfj:
.text._Z12uint2half_ruPfj:
[----:B------:R-:W-:Y:S01]  /*0000*/  LDC R1, c[0x0][0x37c] ;  /* 0x0000df00ff017b82 */ /* 0x000fe20000000800 */
[----:B------:R-:W0:Y:S07]  /*0010*/  LDCU UR4, c[0x0][0x388] ;  /* 0x00007100ff0477ac */ /* 0x000e2e0008000800 */
[----:B------:R-:W1:Y:S01]  /*0020*/  LDC.64 R2, c[0x0][0x380] ;  /* 0x0000e000ff027b82 */ /* 0x000e620000000a00 */
[----:B0-----:R-:W0:Y:S01]  /*0030*/  I2F.F16.U32.RP R0, UR4 ;  /* 0x0000000400007d06 */ /* 0x001e220008208800 */
[----:B------:R-:W1:Y:S01]  /*0040*/  LDCU.64 UR4, c[0x0][0x358] ;  /* 0x00006b00ff0477ac */ /* 0x000e620008000a00 */
[----:B0-----:R-:W-:-:S05]  /*0050*/  HADD2.F32 R5, -RZ, R0.H0_H0 ;  /* 0x20000000ff057230 */ /* 0x001fca0000004100 */
[----:B-1----:R-:W-:Y:S01]  /*0060*/  STG.E desc[UR4][R2.64], R5 ;  /* 0x0000000502007986 */ /* 0x002fe2000c101904 */
[----:B------:R-:W-:Y:S05]  /*0070*/  EXIT ;  /* 0x000000000000794d */ /* 0x000fea0003800000 */
.L_x_9:
        /* <DEDUP_REMOVED lines=16> */
.L_x_67:


//--------------------- .text._Z12uint2half_rnPfj --------------------------
	.section	.text._Z12uint2half_rnPfj,"ax",@progbits
	.align	128
        .global         _Z12uint2half_rnPfj
        .type           _Z12uint2half_rnPfj,@function
        .size           _Z12uint2half_rnPfj,(.L_x_68 - _Z12uint2half_rnPfj)
        .other          _Z12uint2half_rnPfj,@"STO_CUDA_ENTRY STV_DEFAULT"
_Z12uint2half_rnPfj:
.text._Z12uint2half_rnPfj:
[----:B------:R-:W-:Y:S01]  /*0000*/  LDC R1, c[0x0][0x37c] ;  /* 0x0000df00ff017b82 */ /* 0x000fe20000000800 */
[----:B------:R-:W0:Y:S07]  /*0010*/  LDCU UR4, c[0x0][0x388] ;  /* 0x00007100ff0477ac */ /* 0x000e2e0008000800 */
[----:B------:R-:W1:Y:S01]  /*0020*/  LDC.64 R2, c[0x0][0x380] ;  /* 0x0000e000ff027b82 */ /* 0x000e620000000a00 */
[----:B0-----:R-:W0:Y:S01]  /*0030*/  I2F.F16.U32 R0, UR4 ;  /* 0x0000000400007d06 */ /* 0x001e220008200800 */
[----:B------:R-:W1:Y:S01]  /*0040*/  LDCU.64 UR4, c[0x0][0x358] ;  /* 0x00006b00ff0477ac */ /* 0x000e620008000a00 */
[----:B0-----:R-:W-:-:S05]  /*0050*/  HADD2.F32 R5, -RZ, R0.H0_H0 ;  /* 0x20000000ff057230 */ /* 0x001fca0000004100 */
[----:B-1----:R-:W-:Y:S01]  /*0060*/  STG.E desc[UR4][R2.64], R5 ;  /* 0x0000000502007986 */ /* 0x002fe2000c101904 */
[----:B------:R-:W-:Y:S05]  /*0070*/  EXIT ;  /* 0x000000000000794d */ /* 0x000fea0003800000 */
.L_x_10:
        /* <DEDUP_REMOVED lines=16> */
.L_x_68:


//--------------------- .text._Z12uint2half_rdPfj --------------------------
	.section	.text._Z12uint2half_rdPfj,"ax",@progbits
	.align	128
        .global         _Z12uint2half_rdPfj
        .type           _Z12uint2half_rdPfj,@function
        .size           _Z12uint2half_rdPfj,(.L_x_69 - _Z12uint2half_rdPfj)
        .other          _Z12uint2half_rdPfj,@"STO_CUDA_ENTRY STV_DEFAULT"
_Z12uint2half_rdPfj:
.text._Z12uint2half_rdPfj:
[----:B------:R-:W-:Y:S01]  /*0000*/  LDC R1, c[0x0][0x37c] ;  /* 0x0000df00ff017b82 */ /* 0x000fe20000000800 */
[----:B------:R-:W0:Y:S07]  /*0010*/  LDCU UR4, c[0x0][0x388] ;  /* 0x00007100ff0477ac */ /* 0x000e2e0008000800 */
[----:B------:R-:W1:Y:S01]  /*0020*/  LDC.64 R2, c[0x0][0x380] ;  /* 0x0000e000ff027b82 */ /* 0x000e620000000a00 */
[----:B0-----:R-:W0:Y:S01]  /*0030*/  I2F.F16.U32.RM R0, UR4 ;  /* 0x0000000400007d06 */ /* 0x001e220008204800 */
[----:B------:R-:W1:Y:S01]  /*0040*/  LDCU.64 UR4, c[0x0][0x358] ;  /* 0x00006b00ff0477ac */ /* 0x000e620008000a00 */
[----:B0-----:R-:W-:-:S05]  /*0050*/  HADD2.F32 R5, -RZ, R0.H0_H0 ;  /* 0x20000000ff057230 */ /* 0x001fca0000004100 */
[----:B-1----:R-:W-:Y:S01]  /*0060*/  STG.E desc[UR4][R2.64], R5 ;  /* 0x0000000502007986 */ /* 0x002fe2000c101904 */
[----:B------:R-:W-:Y:S05]  /*0070*/  EXIT ;  /* 0x000000000000794d */ /* 0x000fea0003800000 */
.L_x_11:
        /* <DEDUP_REMOVED lines=16> */
.L_x_69:


//--------------------- .text._Z13short2half_rzPfs --------------------------
	.section	.text._Z13short2half_rzPfs,"ax",@progbits
	.align	128
        .global         _Z13short2half_rzPfs
        .type           _Z13short2half_rzPfs,@function
        .size           _Z13short2half_rzPfs,(.L_x_70 - _Z13short2half_rzPfs)
        .other          _Z13short2half_rzPfs,@"STO_CUDA_ENTRY STV_DEFAULT"
_Z13short2half_rzPfs:
.text._Z13short2half_rzPfs:
[----:B------:R-:W-:Y:S01]  /*0000*/  LDC R1, c[0x0][0x37c] ;  /* 0x0000df00ff017b82 */ /* 0x000fe20000000800 */
[----:B------:R-:W0:Y:S07]  /*0010*/  LDCU.U16 UR4, c[0x0][0x388] ;  /* 0x00007100ff0477ac */ /* 0x000e2e0008000400 */
[----:B------:R-:W1:Y:S01]  /*0020*/  LDC.64 R2, c[0x0][0x380] ;  /* 0x0000e000ff027b82 */ /* 0x000e620000000a00 */
[----:B0-----:R-:W0:Y:S01]  /*0030*/  I2F.F16.S16.RZ R0, UR4 ;  /* 0x0000000400007d06 */ /* 0x001e22000810cc00 */
[----:B------:R-:W1:Y:S01]  /*0040*/  LDCU.64 UR4, c[0x0][0x358] ;  /* 0x00006b00ff0477ac */ /* 0x000e620008000a00 */
[----:B0-----:R-:W-:-:S05]  /*0050*/  HADD2.F32 R5, -RZ, R0.H0_H0 ;  /* 0x20000000ff057230 */ /* 0x001fca0000004100 */
[----:B-1----:R-:W-:Y:S01]  /*0060*/  STG.E desc[UR4][R2.64], R5 ;  /* 0x0000000502007986 */ /* 0x002fe2000c101904 */
[----:B------:R-:W-:Y:S05]  /*0070*/  EXIT ;  /* 0x000000000000794d */ /* 0x000fea0003800000 */
.L_x_12:
        /* <DEDUP_REMOVED lines=16> */
.L_x_70:


//--------------------- .text._Z13short2half_ruPfs --------------------------
	.section	.text._Z13short2half_ruPfs,"ax",@progbits
	.align	128
        .global         _Z13short2half_ruPfs
        .type           _Z13short2half_ruPfs,@function
        .size           _Z13short2half_ruPfs,(.L_x_71 - _Z13short2half_ruPfs)
        .other          _Z13short2half_ruPfs,@"STO_CUDA_ENTRY STV_DEFAULT"
_Z13short2half_ruPfs:
.text._Z13short2half_ruPfs:
[----:B------:R-:W-:Y:S01]  /*0000*/  LDC R1, c[0x0][0x37c] ;  /* 0x0000df00ff017b82 */ /* 0x000fe20000000800 */
[----:B------:R-:W0:Y:S07]  /*0010*/  LDCU.U16 UR4, c[0x0][0x388] ;  /* 0x00007100ff0477ac */ /* 0x000e2e0008000400 */
[----:B------:R-:W1:Y:S01]  /*0020*/  LDC.64 R2, c[0x0][0x380] ;  /* 0x0000e000ff027b82 */ /* 0x000e620000000a00 */
[----:B0-----:R-:W0:Y:S01]  /*0030*/  I2F.F16.S16.RP R0, UR4 ;  /* 0x0000000400007d06 */ /* 0x001e220008108c00 */
[----:B------:R-:W1:Y:S01]  /*0040*/  LDCU.64 UR4, c[0x0][0x358] ;  /* 0x00006b00ff0477ac */ /* 0x000e620008000a00 */
[----:B0-----:R-:W-:-:S05]  /*0050*/  HADD2.F32 R5, -RZ, R0.H0_H0 ;  /* 0x20000000ff057230 */ /* 0x001fca0000004100 */
[----:B-1----:R-:W-:Y:S01]  /*0060*/  STG.E desc[UR4][R2.64], R5 ;  /* 0x0000000502007986 */ /* 0x002fe2000c101904 */
[----:B------:R-:W-:Y:S05]  /*0070*/  EXIT ;  /* 0x000000000000794d */ /* 0x000fea0003800000 */
.L_x_13:
        /* <DEDUP_REMOVED lines=16> */
.L_x_71:


//--------------------- .text._Z13short2half_rnPfs --------------------------
	.section	.text._Z13short2half_rnPfs,"ax",@progbits
	.align	128
        .global         _Z13short2half_rnPfs
        .type           _Z13short2half_rnPfs,@function
        .size           _Z13short2half_rnPfs,(.L_x_72 - _Z13short2half_rnPfs)
        .other          _Z13short2half_rnPfs,@"STO_CUDA_ENTRY STV_DEFAULT"
_Z13short2half_rnPfs:
.text._Z13short2half_rnPfs:
[----:B------:R-:W-:Y:S01]  /*0000*/  LDC R1, c[0x0][0x37c] ;  /* 0x0000df00ff017b82 */ /* 0x000fe20000000800 */
[----:B------:R-:W0:Y:S07]  /*0010*/  LDCU.U16 UR4, c[0x0][0x388] ;  /* 0x00007100ff0477ac */ /* 0x000e2e0008000400 */
[----:B------:R-:W1:Y:S01]  /*0020*/  LDC.64 R2, c[0x0][0x380] ;  /* 0x0000e000ff027b82 */ /* 0x000e620000000a00 */
[----:B0-----:R-:W0:Y:S01]  /*0030*/  I2F.F16.S16 R0, UR4 ;  /* 0x0000000400007d06 */ /* 0x001e220008100c00 */
[----:B------:R-:W1:Y:S01]  /*0040*/  LDCU.64 UR4, c[0x0][0x358] ;  /* 0x00006b00ff0477ac */ /* 0x000e620008000a00 */
[----:B0-----:R-:W-:-:S05]  /*0050*/  HADD2.F32 R5, -RZ, R0.H0_H0 ;  /* 0x20000000ff057230 */ /* 0x001fca0000004100 */
[----:B-1----:R-:W-:Y:S01]  /*0060*/  STG.E desc[UR4][R2.64], R5 ;  /* 0x0000000502007986 */ /* 0x002fe2000c101904 */
[----:B------:R-:W-:Y:S05]  /*0070*/  EXIT ;  /* 0x000000000000794d */ /* 0x000fea0003800000 */
.L_x_14:
        /* <DEDUP_REMOVED lines=16> */
.L_x_72:


//--------------------- .text._Z13short2half_rdPfs --------------------------
	.section	.text._Z13short2half_rdPfs,"ax",@progbits
	.align	128
        .global         _Z13short2half_rdPfs
        .type           _Z13short2half_rdPfs,@function
        .size           _Z13short2half_rdPfs,(.L_x_73 - _Z13short2half_rdPfs)
        .other          _Z13short2half_rdPfs,@"STO_CUDA_ENTRY STV_DEFAULT"
_Z13short2half_rdPfs:
.text._Z13short2half_rdPfs:
[----:B------:R-:W-:Y:S01]  /*0000*/  LDC R1, c[0x0][0x37c] ;  /* 0x0000df00ff017b82 */ /* 0x000fe20000000800 */
[----:B------:R-:W0:Y:S07]  /*0010*/  LDCU.U16 UR4, c[0x0][0x388] ;  /* 0x00007100ff0477ac */ /* 0x000e2e0008000400 */
[----:B------:R-:W1:Y:S01]  /*0020*/  LDC.64 R2, c[0x0][0x380] ;  /* 0x0000e000ff027b82 */ /* 0x000e620000000a00 */
[----:B0-----:R-:W0:Y:S01]  /*0030*/  I2F.F16.S16.RM R0, UR4 ;  /* 0x0000000400007d06 */ /* 0x001e220008104c00 */
[----:B------:R-:W1:Y:S01]  /*0040*/  LDCU.64 UR4, c[0x0][0x358] ;  /* 0x00006b00ff0477ac */ /* 0x000e620008000a00 */
[----:B0-----:R-:W-:-:S05]  /*0050*/  HADD2.F32 R5, -RZ, R0.H0_H0 ;  /* 0x20000000ff057230 */ /* 0x001fca0000004100 */
[----:B-1----:R-:W-:Y:S01]  /*0060*/  STG.E desc[UR4][R2.64], R5 ;  /* 0x0000000502007986 */ /* 0x002fe2000c101904 */
[----:B------:R-:W-:Y:S05]  /*0070*/  EXIT ;  /* 0x000000000000794d */ /* 0x000fea0003800000 */
.L_x_15:
        /* <DEDUP_REMOVED lines=16> */
.L_x_73:


//--------------------- .text._Z10ll2half_rzPfx   --------------------------
	.section	.text._Z10ll2half_rzPfx,"ax",@progbits
	.align	128
        .global         _Z10ll2half_rzPfx
        .type           _Z10ll2half_rzPfx,@function
        .size           _Z10ll2half_rzPfx,(.L_x_74 - _Z10ll2half_rzPfx)
        .other          _Z10ll2half_rzPfx,@"STO_CUDA_ENTRY STV_DEFAULT"
_Z10ll2half_rzPfx:
.text._Z10ll2half_rzPfx:
[----:B------:R-:W-:Y:S01]  /*0000*/  LDC R1, c[0x0][0x37c] ;  /* 0x0000df00ff017b82 */ /* 0x000fe20000000800 */
[----:B------:R-:W0:Y:S07]  /*0010*/  LDCU.64 UR4, c[0x0][0x388] ;  /* 0x00007100ff0477ac */ /* 0x000e2e0008000a00 */
[----:B------:R-:W1:Y:S01]  /*0020*/  LDC.64 R2, c[0x0][0x380] ;  /* 0x0000e000ff027b82 */ /* 0x000e620000000a00 */
[----:B0-----:R-:W0:Y:S01]  /*0030*/  I2F.F16.S64.RZ R0, UR4 ;  /* 0x0000000400007d12 */ /* 0x001e22000830cc00 */
[----:B------:R-:W1:Y:S01]  /*0040*/  LDCU.64 UR4, c[0x0][0x358] ;  /* 0x00006b00ff0477ac */ /* 0x000e620008000a00 */
[----:B0-----:R-:W-:-:S05]  /*0050*/  HADD2.F32 R5, -RZ, R0.H0_H0 ;  /* 0x20000000ff057230 */ /* 0x001fca0000004100 */
[----:B-1----:R-:W-:Y:S01]  /*0060*/  STG.E desc[UR4][R2.64], R5 ;  /* 0x0000000502007986 */ /* 0x002fe2000c101904 */
[----:B------:R-:W-:Y:S05]  /*0070*/  EXIT ;  /* 0x000000000000794d */ /* 0x000fea0003800000 */
.L_x_16:
        /* <DEDUP_REMOVED lines=16> */
.L_x_74:


//--------------------- .text._Z10ll2half_ruPfx   --------------------------
	.section	.text._Z10ll2half_ruPfx,"ax",@progbits
	.align	128
        .global         _Z10ll2half_ruPfx
        .type           _Z10ll2half_ruPfx,@function
        .size           _Z10ll2half_ruPfx,(.L_x_75 - _Z10ll2half_ruPfx)
        .other          _Z10ll2half_ruPfx,@"STO_CUDA_ENTRY STV_DEFAULT"
_Z10ll2half_ruPfx:
.text._Z10ll2half_ruPfx:
[----:B------:R-:W-:Y:S01]  /*0000*/  LDC R1, c[0x0][0x37c] ;  /* 0x0000df00ff017b82 */ /* 0x000fe20000000800 */
[----:B------:R-:W0:Y:S07]  /*0010*/  LDCU.64 UR4, c[0x0][0x388] ;  /* 0x00007100ff0477ac */ /* 0x000e2e0008000a00 */
[----:B------:R-:W1:Y:S01]  /*0020*/  LDC.64 R2, c[0x0][0x380] ;  /* 0x0000e000ff027b82 */ /* 0x000e620000000a00 */
[----:B0-----:R-:W0:Y:S01]  /*0030*/  I2F.F16.S64.RP R0, UR4 ;  /* 0x0000000400007d12 */ /* 0x001e220008308c00 */
[----:B------:R-:W1:Y:S01]  /*0040*/  LDCU.64 UR4, c[0x0][0x358] ;  /* 0x00006b00ff0477ac */ /* 0x000e620008000a00 */
[----:B0-----:R-:W-:-:S05]  /*0050*/  HADD2.F32 R5, -RZ, R0.H0_H0 ;  /* 0x20000000ff057230 */ /* 0x001fca0000004100 */
[----:B-1----:R-:W-:Y:S01]  /*0060*/  STG.E desc[UR4][R2.64], R5 ;  /* 0x0000000502007986 */ /* 0x002fe2000c101904 */
[----:B------:R-:W-:Y:S05]  /*0070*/  EXIT ;  /* 0x000000000000794d */ /* 0x000fea0003800000 */
.L_x_17:
        /* <DEDUP_REMOVED lines=16> */
.L_x_75:


//--------------------- .text._Z10ll2half_rnPfx   --------------------------
	.section	.text._Z10ll2half_rnPfx,"ax",@progbits
	.align	128
        .global         _Z10ll2half_rnPfx
        .type           _Z10ll2half_rnPfx,@function
        .size           _Z10ll2half_rnPfx,(.L_x_76 - _Z10ll2half_rnPfx)
        .other          _Z10ll2half_rnPfx,@"STO_CUDA_ENTRY STV_DEFAULT"
_Z10ll2half_rnPfx:
.text._Z10ll2half_rnPfx:
[----:B------:R-:W-:Y:S01]  /*0000*/  LDC R1, c[0x0][0x37c] ;  /* 0x0000df00ff017b82 */ /* 0x000fe20000000800 */
[----:B------:R-:W0:Y:S07]  /*0010*/  LDCU.64 UR4, c[0x0][0x388] ;  /* 0x00007100ff0477ac */ /* 0x000e2e0008000a00 */
[----:B------:R-:W1:Y:S01]  /*0020*/  LDC.64 R2, c[0x0][0x380] ;  /* 0x0000e000ff027b82 */ /* 0x000e620000000a00 */
[----:B0-----:R-:W0:Y:S01]  /*0030*/  I2F.F16.S64 R0, UR4 ;  /* 0x0000000400007d12 */ /* 0x001e220008300c00 */
[----:B------:R-:W1:Y:S01]  /*0040*/  LDCU.64 UR4, c[0x0][0x358] ;  /* 0x00006b00ff0477ac */ /* 0x000e620008000a00 */
[----:B0-----:R-:W-:-:S05]  /*0050*/  HADD2.F32 R5, -RZ, R0.H0_H0 ;  /* 0x20000000ff057230 */ /* 0x001fca0000004100 */
[----:B-1----:R-:W-:Y:S01]  /*0060*/  STG.E desc[UR4][R2.64], R5 ;  /* 0x0000000502007986 */ /* 0x002fe2000c101904 */
[----:B------:R-:W-:Y:S05]  /*0070*/  EXIT ;  /* 0x000000000000794d */ /* 0x000fea0003800000 */
.L_x_18:
        /* <DEDUP_REMOVED lines=16> */
.L_x_76:


//--------------------- .text._Z10ll2half_rdPfx   --------------------------
	.section	.text._Z10ll2half_rdPfx,"ax",@progbits
	.align	128
        .global         _Z10ll2half_rdPfx
        .type           _Z10ll2half_rdPfx,@function
        .size           _Z10ll2half_rdPfx,(.L_x_77 - _Z10ll2half_rdPfx)
        .other          _Z10ll2half_rdPfx,@"STO_CUDA_ENTRY STV_DEFAULT"
_Z10ll2half_rdPfx:
.text._Z10ll2half_rdPfx:
[----:B------:R-:W-:Y:S01]  /*0000*/  LDC R1, c[0x0][0x37c] ;  /* 0x0000df00ff017b82 */ /* 0x000fe20000000800 */
[----:B------:R-:W0:Y:S07]  /*0010*/  LDCU.64 UR4, c[0x0][0x388] ;  /* 0x00007100ff0477ac */ /* 0x000e2e0008000a00 */
[----:B------:R-:W1:Y:S01]  /*0020*/  LDC.64 R2, c[0x0][0x380] ;  /* 0x0000e000ff027b82 */ /* 0x000e620000000a00 */
[----:B0-----:R-:W0:Y:S01]  /*0030*/  I2F.F16.S64.RM R0, UR4 ;  /* 0x0000000400007d12 */ /* 0x001e220008304c00 */
[----:B------:R-:W1:Y:S01]  /*0040*/  LDCU.64 UR4, c[0x0][0x358] ;  /* 0x00006b00ff0477ac */ /* 0x000e620008000a00 */
[----:B0-----:R-:W-:-:S05]  /*0050*/  HADD2.F32 R5, -RZ, R0.H0_H0 ;  /* 0x20000000ff057230 */ /* 0x001fca0000004100 */
[----:B-1----:R-:W-:Y:S01]  /*0060*/  STG.E desc[UR4][R2.64], R5 ;  /* 0x0000000502007986 */ /* 0x002fe2000c101904 */
[----:B------:R-:W-:Y:S05]  /*0070*/  EXIT ;  /* 0x000000000000794d */ /* 0x000fea0003800000 */
.L_x_19:
        /* <DEDUP_REMOVED lines=16> */
.L_x_77:


//--------------------- .text._Z11int2half_rzPfi  --------------------------
	.section	.text._Z11int2half_rzPfi,"ax",@progbits
	.align	128
        .global         _Z11int2half_rzPfi
        .type           _Z11int2half_rzPfi,@function
        .size           _Z11int2half_rzPfi,(.L_x_78 - _Z11int2half_rzPfi)
        .other          _Z11int2half_rzPfi,@"STO_CUDA_ENTRY STV_DEFAULT"
_Z11int2half_rzPfi:
.text._Z11int2half_rzPfi:
[----:B------:R-:W-:Y:S01]  /*0000*/  LDC R1, c[0x0][0x37c] ;  /* 0x0000df00ff017b82 */ /* 0x000fe20000000800 */
[----:B------:R-:W0:Y:S07]  /*0010*/  LDCU UR4, c[0x0][0x388] ;  /* 0x00007100ff0477ac */ /* 0x000e2e0008000800 */
[----:B------:R-:W1:Y:S01]  /*0020*/  LDC.64 R2, c[0x0][0x380] ;  /* 0x0000e000ff027b82 */ /* 0x000e620000000a00 */
[----:B0-----:R-:W0:Y:S01]  /*0030*/  I2F.F16.RZ R0, UR4 ;  /* 0x0000000400007d06 */ /* 0x001e22000820cc00 */
[----:B------:R-:W1:Y:S01]  /*0040*/  LDCU.64 UR4, c[0x0][0x358] ;  /* 0x00006b00ff0477ac */ /* 0x000e620008000a00 */
[----:B0-----:R-:W-:-:S05]  /*0050*/  HADD2.F32 R5, -RZ, R0.H0_H0 ;  /* 0x20000000ff057230 */ /* 0x001fca0000004100 */
[----:B-1----:R-:W-:Y:S01]  /*0060*/  STG.E desc[UR4][R2.64], R5 ;  /* 0x0000000502007986 */ /* 0x002fe2000c101904 */
[----:B------:R-:W-:Y:S05]  /*0070*/  EXIT ;  /* 0x000000000000794d */ /* 0x000fea0003800000 */
.L_x_20:
        /* <DEDUP_REMOVED lines=16> */
.L_x_78:


//--------------------- .text._Z11int2half_ruPfi  --------------------------
	.section	.text._Z11int2half_ruPfi,"ax",@progbits
	.align	128
        .global         _Z11int2half_ruPfi
        .type           _Z11int2half_ruPfi,@function
        .size           _Z11int2half_ruPfi,(.L_x_79 - _Z11int2half_ruPfi)
        .other          _Z11int2half_ruPfi,@"STO_CUDA_ENTRY STV_DEFAULT"
_Z11int2half_ruPfi:
.text._Z11int2half_ruPfi:
[----:B------:R-:W-:Y:S01]  /*0000*/  LDC R1, c[0x0][0x37c] ;  /* 0x0000df00ff017b82 */ /* 0x000fe20000000800 */
[----:B------:R-:W0:Y:S07]  /*0010*/  LDCU UR4, c[0x0][0x388] ;  /* 0x00007100ff0477ac */ /* 0x000e2e0008000800 */
[----:B------:R-:W1:Y:S01]  /*0020*/  LDC.64 R2, c[0x0][0x380] ;  /* 0x0000e000ff027b82 */ /* 0x000e620000000a00 */
[----:B0-----:R-:W0:Y:S01]  /*0030*/  I2F.F16.RP R0, UR4 ;  /* 0x0000000400007d06 */ /* 0x001e220008208c00 */
[----:B------:R-:W1:Y:S01]  /*0040*/  LDCU.64 UR4, c[0x0][0x358] ;  /* 0x00006b00ff0477ac */ /* 0x000e620008000a00 */
[----:B0-----:R-:W-:-:S05]  /*0050*/  HADD2.F32 R5, -RZ, R0.H0_H0 ;  /* 0x20000000ff057230 */ /* 0x001fca0000004100 */
[----:B-1----:R-:W-:Y:S01]  /*0060*/  STG.E desc[UR4][R2.64], R5 ;  /* 0x0000000502007986 */ /* 0x002fe2000c101904 */
[----:B------:R-:W-:Y:S05]  /*0070*/  EXIT ;  /* 0x000000000000794d */ /* 0x000fea0003800000 */
.L_x_21:
        /* <DEDUP_REMOVED lines=16> */
.L_x_79:


//--------------------- .text._Z11int2half_rnPfi  --------------------------
	.section	.text._Z11int2half_rnPfi,"ax",@progbits
	.align	128
        .global         _Z11int2half_rnPfi
        .type           _Z11int2half_rnPfi,@function
        .size           _Z11int2half_rnPfi,(.L_x_80 - _Z11int2half_rnPfi)
        .other          _Z11int2half_rnPfi,@"STO_CUDA_ENTRY STV_DEFAULT"
_Z11int2half_rnPfi:
.text._Z11int2half_rnPfi:
[----:B------:R-:W-:Y:S01]  /*0000*/  LDC R1, c[0x0][0x37c] ;  /* 0x0000df00ff017b82 */ /* 0x000fe20000000800 */
[----:B------:R-:W0:Y:S07]  /*0010*/  LDCU UR4, c[0x0][0x388] ;  /* 0x00007100ff0477ac */ /* 0x000e2e0008000800 */
[----:B------:R-:W1:Y:S01]  /*0020*/  LDC.64 R2, c[0x0][0x380] ;  /* 0x0000e000ff027b82 */ /* 0x000e620000000a00 */
[----:B0-----:R-:W0:Y:S01]  /*0030*/  I2F.F16 R0, UR4 ;  /* 0x0000000400007d06 */ /* 0x001e220008200c00 */
[----:B------:R-:W1:Y:S01]  /*0040*/  LDCU.64 UR4, c[0x0][0x358] ;  /* 0x00006b00ff0477ac */ /* 0x000e620008000a00 */
[----:B0-----:R-:W-:-:S05]  /*0050*/  HADD2.F32 R5, -RZ, R0.H0_H0 ;  /* 0x20000000ff057230 */ /* 0x001fca0000004100 */
[----:B-1----:R-:W-:Y:S01]  /*0060*/  STG.E desc[UR4][R2.64], R5 ;  /* 0x0000000502007986 */ /* 0x002fe2000c101904 */
[----:B------:R-:W-:Y:S05]  /*0070*/  EXIT ;  /* 0x000000000000794d */ /* 0x000fea0003800000 */
.L_x_22:
        /* <DEDUP_REMOVED lines=16> */
.L_x_80:


//--------------------- .text._Z11int2half_rdPfi  --------------------------
	.section	.text._Z11int2half_rdPfi,"ax",@progbits
	.align	128
        .global         _Z11int2half_rdPfi
        .type           _Z11int2half_rdPfi,@function
        .size           _Z11int2half_rdPfi,(.L_x_81 - _Z11int2half_rdPfi)
        .other          _Z11int2half_rdPfi,@"STO_CUDA_ENTRY STV_DEFAULT"
_Z11int2half_rdPfi:
.text._Z11int2half_rdPfi:
[----:B------:R-:W-:Y:S01]  /*0000*/  LDC R1, c[0x0][0x37c] ;  /* 0x0000df00ff017b82 */ /* 0x000fe20000000800 */
[----:B------:R-:W0:Y:S07]  /*0010*/  LDCU UR4, c[0x0][0x388] ;  /* 0x00007100ff0477ac */ /* 0x000e2e0008000800 */
[----:B------:R-:W1:Y:S01]  /*0020*/  LDC.64 R2, c[0x0][0x380] ;  /* 0x0000e000ff027b82 */ /* 0x000e620000000a00 */
[----:B0-----:R-:W0:Y:S01]  /*0030*/  I2F.F16.RM R0, UR4 ;  /* 0x0000000400007d06 */ /* 0x001e220008204c00 */
[----:B------:R-:W1:Y:S01]  /*0040*/  LDCU.64 UR4, c[0x0][0x358] ;  /* 0x00006b00ff0477ac */ /* 0x000e620008000a00 */
[----:B0-----:R-:W-:-:S05]  /*0050*/  HADD2.F32 R5, -RZ, R0.H0_H0 ;  /* 0x20000000ff057230 */ /* 0x001fca0000004100 */
[----:B-1----:R-:W-:Y:S01]  /*0060*/  STG.E desc[UR4][R2.64], R5 ;  /* 0x0000000502007986 */ /* 0x002fe2000c101904 */
[----:B------:R-:W-:Y:S05]  /*0070*/  EXIT ;  /* 0x000000000000794d */ /* 0x000fea0003800000 */
.L_x_23:
        /* <DEDUP_REMOVED lines=16> */
.L_x_81:


//--------------------- .text._Z14half2ushort_rzPt6__half --------------------------
	.section	.text._Z14half2ushort_rzPt6__half,"ax",@progbits
	.align	128
        .global         _Z14half2ushort_rzPt6__half
        .type           _Z14half2ushort_rzPt6__half,@function
        .size           _Z14half2ushort_rzPt6__half,(.L_x_82 - _Z14half2ushort_rzPt6__half)
        .other          _Z14half2ushort_rzPt6__half,@"STO_CUDA_ENTRY STV_DEFAULT"
_Z14half2ushort_rzPt6__half:
.text._Z14half2ushort_rzPt6__half:
[----:B------:R-:W-:Y:S01]  /*0000*/  LDC R1, c[0x0][0x37c] ;  /* 0x0000df00ff017b82 */ /* 0x000fe20000000800 */
[----:B------:R-:W0:Y:S07]  /*0010*/  LDCU.U16 UR6, c[0x0][0x388] ;  /* 0x00007100ff0677ac */ /* 0x000e2e0008000400 */
[----:B------:R-:W1:Y:S01]  /*0020*/  LDC.64 R2, c[0x0][0x380] ;  /* 0x0000e000ff027b82 */ /* 0x000e620000000a00 */
[----:B------:R-:W1:Y:S01]  /*0030*/  LDCU.64 UR4, c[0x0][0x358] ;  /* 0x00006b00ff0477ac */ /* 0x000e620008000a00 */
[----:B0-----:R-:W1:Y:S02]  /*0040*/  F2I.U16.F16.TRUNC.NTZ R5, UR6 ;  /* 0x0000000600057d05 */ /* 0x001e64000810e800 */
[----:B-1----:R-:W-:Y:S01]  /*0050*/  STG.E.U16 desc[UR4][R2.64], R5 ;  /* 0x0000000502007986 */ /* 0x002fe2000c101504 */
[----:B------:R-:W-:Y:S05]  /*0060*/  EXIT ;  /* 0x000000000000794d */ /* 0x000fea0003800000 */
.L_x_24:
        /* <DEDUP_REMOVED lines=9> */
.L_x_82:


//--------------------- .text._Z14half2ushort_ruPt6__half --------------------------
	.section	.text._Z14half2ushort_ruPt6__half,"ax",@progbits
	.align	128
        .global         _Z14half2ushort_ruPt6__half
        .type           _Z14half2ushort_ruPt6__half,@function
        .size           _Z14half2ushort_ruPt6__half,(.L_x_83 - _Z14half2ushort_ruPt6__half)
        .other          _Z14half2ushort_ruPt6__half,@"STO_CUDA_ENTRY STV_DEFAULT"
_Z14half2ushort_ruPt6__half:
.text._Z14half2ushort_ruPt6__half:
[----:B------:R-:W-:Y:S01]  /*0000*/  LDC R1, c[0x0][0x37c] ;  /* 0x0000df00ff017b82 */ /* 0x000fe20000000800 */
[----:B------:R-:W0:Y:S07]  /*0010*/  LDCU.U16 UR6, c[0x0][0x388] ;  /* 0x00007100ff0677ac */ /* 0x000e2e0008000400 */
[----:B------:R-:W1:Y:S01]  /*0020*/  LDC.64 R2, c[0x0][0x380] ;  /* 0x0000e000ff027b82 */ /* 0x000e620000000a00 */
[----:B------:R-:W1:Y:S01]  /*0030*/  LDCU.64 UR4, c[0x0][0x358] ;  /* 0x00006b00ff0477ac */ /* 0x000e620008000a00 */
[----:B0-----:R-:W1:Y:S02]  /*0040*/  F2I.U16.F16.CEIL.NTZ R5, UR6 ;  /* 0x0000000600057d05 */ /* 0x001e64000810a800 */
[----:B-1----:R-:W-:Y:S01]  /*0050*/  STG.E.U16 desc[UR4][R2.64], R5 ;  /* 0x0000000502007986 */ /* 0x002fe2000c101504 */
[----:B------:R-:W-:Y:S05]  /*0060*/  EXIT ;  /* 0x000000000000794d */ /* 0x000fea0003800000 */
.L_x_25:
        /* <DEDUP_REMOVED lines=9> */
.L_x_83:


//--------------------- .text._Z14half2ushort_rnPt6__half --------------------------
	.section	.text._Z14half2ushort_rnPt6__half,"ax",@progbits
	.align	128
        .global         _Z14half2ushort_rnPt6__half
        .type           _Z14half2ushort_rnPt6__half,@function
        .size           _Z14half2ushort_rnPt6__half,(.L_x_84 - _Z14half2ushort_rnPt6__half)
        .other          _Z14half2ushort_rnPt6__half,@"STO_CUDA_ENTRY STV_DEFAULT"
_Z14half2ushort_rnPt6__half:
.text._Z14half2ushort_rnPt6__half:
[----:B------:R-:W-:Y:S01]  /*0000*/  LDC R1, c[0x0][0x37c] ;  /* 0x0000df00ff017b82 */ /* 0x000fe20000000800 */
[----:B------:R-:W0:Y:S07]  /*0010*/  LDCU.U16 UR6, c[0x0][0x388] ;  /* 0x00007100ff0677ac */ /* 0x000e2e0008000400 */
[----:B------:R-:W1:Y:S01]  /*0020*/  LDC.64 R2, c[0x0][0x380] ;  /* 0x0000e000ff027b82 */ /* 0x000e620000000a00 */
[----:B------:R-:W1:Y:S01]  /*0030*/  LDCU.64 UR4, c[0x0][0x358] ;  /* 0x00006b00ff0477ac */ /* 0x000e620008000a00 */
[----:B0-----:R-:W1:Y:S02]  /*0040*/  F2I.U16.F16.NTZ R5, UR6 ;  /* 0x0000000600057d05 */ /* 0x001e640008102800 */
[----:B-1----:R-:W-:Y:S01]  /*0050*/  STG.E.U16 desc[UR4][R2.64], R5 ;  /* 0x0000000502007986 */ /* 0x002fe2000c101504 */
[----:B------:R-:W-:Y:S05]  /*0060*/  EXIT ;  /* 0x000000000000794d */ /* 0x000fea0003800000 */
.L_x_26:
        /* <DEDUP_REMOVED lines=9> */
.L_x_84:


//--------------------- .text._Z14half2ushort_rdPt6__half --------------------------
	.section	.text._Z14half2ushort_rdPt6__half,"ax",@progbits
	.align	128
        .global         _Z14half2ushort_rdPt6__half
        .type           _Z14half2ushort_rdPt6__half,@function
        .size           _Z14half2ushort_rdPt6__half,(.L_x_85 - _Z14half2ushort_rdPt6__half)
        .other          _Z14half2ushort_rdPt6__half,@"STO_CUDA_ENTRY STV_DEFAULT"
_Z14half2ushort_rdPt6__half:
.text._Z14half2ushort_rdPt6__half:
[----:B------:R-:W-:Y:S01]  /*0000*/  LDC R1, c[0x0][0x37c] ;  /* 0x0000df00ff017b82 */ /* 0x000fe20000000800 */
[----:B------:R-:W0:Y:S07]  /*0010*/  LDCU.U16 UR6, c[0x0][0x388] ;  /* 0x00007100ff0677ac */ /* 0x000e2e0008000400 */
[----:B------:R-:W1:Y:S01]  /*0020*/  LDC.64 R2, c[0x0][0x380] ;  /* 0x0000e000ff027b82 */ /* 0x000e620000000a00 */
[----:B------:R-:W1:Y:S01]  /*0030*/  LDCU.64 UR4, c[0x0][0x358] ;  /* 0x00006b00ff0477ac */ /* 0x000e620008000a00 */
[----:B0-----:R-:W1:Y:S02]  /*0040*/  F2I.U16.F16.FLOOR.NTZ R5, UR6 ;  /* 0x0000000600057d05 */ /* 0x001e640008106800 */
[----:B-1----:R-:W-:Y:S01]  /*0050*/  STG.E.U16 desc[UR4][R2.64], R5 ;  /* 0x0000000502007986 */ /* 0x002fe2000c101504 */
[----:B------:R-:W-:Y:S05]  /*0060*/  EXIT ;  /* 0x000000000000794d */ /* 0x000fea0003800000 */
.L_x_27:
        /* <DEDUP_REMOVED lines=9> */
.L_x_85:


//--------------------- .text._Z11half2ull_rzPy6__half --------------------------
	.section	.text._Z11half2ull_rzPy6__half,"ax",@progbits
	.align	128
        .global         _Z11half2ull_rzPy6__half
        .type           _Z11half2ull_rzPy6__half,@function
        .size           _Z11half2ull_rzPy6__half,(.L_x_86 - _Z11half2ull_rzPy6__half)
        .other          _Z11half2ull_rzPy6__half,@"STO_CUDA_ENTRY STV_DEFAULT"
_Z11half2ull_rzPy6__half:
.text._Z11half2ull_rzPy6__half:
[----:B------:R-:W-:Y:S01]  /*0000*/  LDC R1, c[0x0][0x37c] ;  /* 0x0000df00ff017b82 */ /* 0x000fe20000000800 */
[----:B------:R-:W0:Y:S07]  /*0010*/  LDCU.U16 UR6, c[0x0][0x388] ;  /* 0x00007100ff0677ac */ /* 0x000e2e0008000400 */
[----:B------:R-:W1:Y:S01]  /*0020*/  LDC.64 R4, c[0x0][0x380] ;  /* 0x0000e000ff047b82 */ /* 0x000e620000000a00 */
[----:B------:R-:W1:Y:S01]  /*0030*/  LDCU.64 UR4, c[0x0][0x358] ;  /* 0x00006b00ff0477ac */ /* 0x000e620008000a00 */
[----:B0-----:R-:W1:Y:S02]  /*0040*/  F2I.U64.F16.TRUNC R2, UR6 ;  /* 0x0000000600027d11 */ /* 0x001e64000810d800 */
[----:B-1----:R-:W-:Y:S01]  /*0050*/  STG.E.64 desc[UR4][R4.64], R2 ;  /* 0x0000000204007986 */ /* 0x002fe2000c101b04 */
[----:B------:R-:W-:Y:S05]  /*0060*/  EXIT ;  /* 0x000000000000794d */ /* 0x000fea0003800000 */
.L_x_28:
        /* <DEDUP_REMOVED lines=9> */
.L_x_86:


//--------------------- .text._Z11half2ull_ruPy6__half --------------------------
	.section	.text._Z11half2ull_ruPy6__half,"ax",@progbits
	.align	128
        .global         _Z11half2ull_ruPy6__half
        .type           _Z11half2ull_ruPy6__half,@function
        .size           _Z11half2ull_ruPy6__half,(.L_x_87 - _Z11half2ull_ruPy6__half)
        .other          _Z11half2ull_ruPy6__half,@"STO_CUDA_ENTRY STV_DEFAULT"
_Z11half2ull_ruPy6__half:
.text._Z11half2ull_ruPy6__half:
[----:B------:R-:W-:Y:S01]  /*0000*/  LDC R1, c[0x0][0x37c] ;  /* 0x0000df00ff017b82 */ /* 0x000fe20000000800 */
[----:B------:R-:W0:Y:S07]  /*0010*/  LDCU.U16 UR6, c[0x0][0x388] ;  /* 0x00007100ff0677ac */ /* 0x000e2e0008000400 */
[----:B------:R-:W1:Y:S01]  /*0020*/  LDC.64 R4, c[0x0][0x380] ;  /* 0x0000e000ff047b82 */ /* 0x000e620000000a00 */
[----:B------:R-:W1:Y:S01]  /*0030*/  LDCU.64 UR4, c[0x0][0x358] ;  /* 0x00006b00ff0477ac */ /* 0x000e620008000a00 */
[----:B0-----:R-:W1:Y:S02]  /*0040*/  F2I.U64.F16.CEIL R2, UR6 ;  /* 0x0000000600027d11 */ /* 0x001e640008109800 */
[----:B-1----:R-:W-:Y:S01]  /*0050*/  STG.E.64 desc[UR4][R4.64], R2 ;  /* 0x0000000204007986 */ /* 0x002fe2000c101b04 */
[----:B------:R-:W-:Y:S05]  /*0060*/  EXIT ;  /* 0x000000000000794d */ /* 0x000fea0003800000 */
.L_x_29:
        /* <DEDUP_REMOVED lines=9> */
.L_x_87:


//--------------------- .text._Z11half2ull_rnPy6__half --------------------------
	.section	.text._Z11half2ull_rnPy6__half,"ax",@progbits
	.align	128
        .global         _Z11half2ull_rnPy6__half
        .type           _Z11half2ull_rnPy6__half,@function
        .size           _Z11half2ull_rnPy6__half,(.L_x_88 - _Z11half2ull_rnPy6__half)
        .other          _Z11half2ull_rnPy6__half,@"STO_CUDA_ENTRY STV_DEFAULT"
_Z11half2ull_rnPy6__half:
.text._Z11half2ull_rnPy6__half:
[----:B------:R-:W-:Y:S01]  /*0000*/  LDC R1, c[0x0][0x37c] ;  /* 0x0000df00ff017b82 */ /* 0x000fe20000000800 */
[----:B------:R-:W0:Y:S07]  /*0010*/  LDCU.U16 UR6, c[0x0][0x388] ;  /* 0x00007100ff0677ac */ /* 0x000e2e0008000400 */
[----:B------:R-:W1:Y:S01]  /*0020*/  LDC.64 R4, c[0x0][0x380] ;  /* 0x0000e000ff047b82 */ /* 0x000e620000000a00 */
[----:B------:R-:W1:Y:S01]  /*0030*/  LDCU.64 UR4, c[0x0][0x358] ;  /* 0x00006b00ff0477ac */ /* 0x000e620008000a00 */
[----:B0-----:R-:W1:Y:S02]  /*0040*/  F2I.U64.F16 R2, UR6 ;  /* 0x0000000600027d11 */ /* 0x001e640008101800 */
[----:B-1----:R-:W-:Y:S01]  /*0050*/  STG.E.64 desc[UR4][R4.64], R2 ;  /* 0x0000000204007986 */ /* 0x002fe2000c101b04 */
[----:B------:R-:W-:Y:S05]  /*0060*/  EXIT ;  /* 0x000000000000794d */ /* 0x000fea0003800000 */
.L_x_30:
        /* <DEDUP_REMOVED lines=9> */
.L_x_88:


//--------------------- .text._Z11half2ull_rdPy6__half --------------------------
	.section	.text._Z11half2ull_rdPy6__half,"ax",@progbits
	.align	128
        .global         _Z11half2ull_rdPy6__half
        .type           _Z11half2ull_rdPy6__half,@function
        .size           _Z11half2ull_rdPy6__half,(.L_x_89 - _Z11half2ull_rdPy6__half)
        .other          _Z11half2ull_rdPy6__half,@"STO_CUDA_ENTRY STV_DEFAULT"
_Z11half2ull_rdPy6__half:
.text._Z11half2ull_rdPy6__half:
[----:B------:R-:W-:Y:S01]  /*0000*/  LDC R1, c[0x0][0x37c] ;  /* 0x0000df00ff017b82 */ /* 0x000fe20000000800 */
[----:B------:R-:W0:Y:S07]  /*0010*/  LDCU.U16 UR6, c[0x0][0x388] ;  /* 0x00007100ff0677ac */ /* 0x000e2e0008000400 */
[----:B------:R-:W1:Y:S01]  /*0020*/  LDC.64 R4, c[0x0][0x380] ;  /* 0x0000e000ff047b82 */ /* 0x000e620000000a00 */
[----:B------:R-:W1:Y:S01]  /*0030*/  LDCU.64 UR4, c[0x0][0x358] ;  /* 0x00006b00ff0477ac */ /* 0x000e620008000a00 */
[----:B0-----:R-:W1:Y:S02]  /*0040*/  F2I.U64.F16.FLOOR R2, UR6 ;  /* 0x0000000600027d11 */ /* 0x001e640008105800 */
[----:B-1----:R-:W-:Y:S01]  /*0050*/  STG.E.64 desc[UR4][R4.64], R2 ;  /* 0x0000000204007986 */ /* 0x002fe2000c101b04 */
[----:B------:R-:W-:Y:S05]  /*0060*/  EXIT ;  /* 0x000000000000794d */ /* 0x000fea0003800000 */
.L_x_31:
        /* <DEDUP_REMOVED lines=9> */
.L_x_89:


//--------------------- .text._Z12half2uint_rzPj6__half --------------------------
	.section	.text._Z12half2uint_rzPj6__half,"ax",@progbits
	.align	128
        .global         _Z12half2uint_rzPj6__half
        .type           _Z12half2uint_rzPj6__half,@function
        .size           _Z12half2uint_rzPj6__half,(.L_x_90 - _Z12half2uint_rzPj6__half)
        .other          _Z12half2uint_rzPj6__half,@"STO_CUDA_ENTRY STV_DEFAULT"
_Z12half2uint_rzPj6__half:
.text._Z12half2uint_rzPj6__half:
[----:B------:R-:W-:Y:S01]  /*0000*/  LDC R1, c[0x0][0x37c] ;  /* 0x0000df00ff017b82 */ /* 0x000fe20000000800 */
[----:B------:R-:W0:Y:S07]  /*0010*/  LDCU.U16 UR6, c[0x0][0x388] ;  /* 0x00007100ff0677ac */ /* 0x000e2e0008000400 */
[----:B------:R-:W1:Y:S01]  /*0020*/  LDC.64 R2, c[0x0][0x380] ;  /* 0x0000e000ff027b82 */ /* 0x000e620000000a00 */
[----:B------:R-:W1:Y:S01]  /*0030*/  LDCU.64 UR4, c[0x0][0x358] ;  /* 0x00006b00ff0477ac */ /* 0x000e620008000a00 */
[----:B0-----:R-:W1:Y:S02]  /*0040*/  F2I.U32.F16.TRUNC.NTZ R5, UR6 ;  /* 0x0000000600057d05 */ /* 0x001e64000810f000 */
[----:B-1----:R-:W-:Y:S01]  /*0050*/  STG.E desc[UR4][R2.64], R5 ;  /* 0x0000000502007986 */ /* 0x002fe2000c101904 */
[----:B------:R-:W-:Y:S05]  /*0060*/  EXIT ;  /* 0x000000000000794d */ /* 0x000fea0003800000 */
.L_x_32:
        /* <DEDUP_REMOVED lines=9> */
.L_x_90:


//--------------------- .text._Z12half2uint_ruPj6__half --------------------------
	.section	.text._Z12half2uint_ruPj6__half,"ax",@progbits
	.align	128
        .global         _Z12half2uint_ruPj6__half
        .type           _Z12half2uint_ruPj6__half,@function
        .size           _Z12half2uint_ruPj6__half,(.L_x_91 - _Z12half2uint_ruPj6__half)
        .other          _Z12half2uint_ruPj6__half,@"STO_CUDA_ENTRY STV_DEFAULT"
_Z12half2uint_ruPj6__half:
.text._Z12half2uint_ruPj6__half:
[----:B------:R-:W-:Y:S01]  /*0000*/  LDC R1, c[0x0][0x37c] ;  /* 0x0000df00ff017b82 */ /* 0x000fe20000000800 */
[----:B------:R-:W0:Y:S07]  /*0010*/  LDCU.U16 UR6, c[0x0][0x388] ;  /* 0x00007100ff0677ac */ /* 0x000e2e0008000400 */
[----:B------:R-:W1:Y:S01]  /*0020*/  LDC.64 R2, c[0x0][0x380] ;  /* 0x0000e000ff027b82 */ /* 0x000e620000000a00 */
[----:B------:R-:W1:Y:S01]  /*0030*/  LDCU.64 UR4, c[0x0][0x358] ;  /* 0x00006b00ff0477ac */ /* 0x000e620008000a00 */
[----:B0-----:R-:W1:Y:S02]  /*0040*/  F2I.U32.F16.CEIL.NTZ R5, UR6 ;  /* 0x0000000600057d05 */ /* 0x001e64000810b000 */
[----:B-1----:R-:W-:Y:S01]  /*0050*/  STG.E desc[UR4][R2.64], R5 ;  /* 0x0000000502007986 */ /* 0x002fe2000c101904 */
[----:B------:R-:W-:Y:S05]  /*0060*/  EXIT ;  /* 0x000000000000794d */ /* 0x000fea0003800000 */
.L_x_33:
        /* <DEDUP_REMOVED lines=9> */
.L_x_91:


//--------------------- .text._Z12half2uint_rnPj6__half --------------------------
	.section	.text._Z12half2uint_rnPj6__half,"ax",@progbits
	.align	128
        .global         _Z12half2uint_rnPj6__half
        .type           _Z12half2uint_rnPj6__half,@function
        .size           _Z12half2uint_rnPj6__half,(.L_x_92 - _Z12half2uint_rnPj6__half)
        .other          _Z12half2uint_rnPj6__half,@"STO_CUDA_ENTRY STV_DEFAULT"
_Z12half2uint_rnPj6__half:
.text._Z12half2uint_rnPj6__half:
[----:B------:R-:W-:Y:S01]  /*0000*/  LDC R1, c[0x0][0x37c] ;  /* 0x0000df00ff017b82 */ /* 0x000fe20000000800 */
[----:B------:R-:W0:Y:S07]  /*0010*/  LDCU.U16 UR6, c[0x0][0x388] ;  /* 0x00007100ff0677ac */ /* 0x000e2e0008000400 */
[----:B------:R-:W1:Y:S01]  /*0020*/  LDC.64 R2, c[0x0][0x380] ;  /* 0x0000e000ff027b82 */ /* 0x000e620000000a00 */
[----:B------:R-:W1:Y:S01]  /*0030*/  LDCU.64 UR4, c[0x0][0x358] ;  /* 0x00006b00ff0477ac */ /* 0x000e620008000a00 */
[----:B0-----:R-:W1:Y:S02]  /*0040*/  F2I.U32.F16.NTZ R5, UR6 ;  /* 0x0000000600057d05 */ /* 0x001e640008103000 */
[----:B-1----:R-:W-:Y:S01]  /*0050*/  STG.E desc[UR4][R2.64], R5 ;  /* 0x0000000502007986 */ /* 0x002fe2000c101904 */
[----:B------:R-:W-:Y:S05]  /*0060*/  EXIT ;  /* 0x000000000000794d */ /* 0x000fea0003800000 */
.L_x_34:
        /* <DEDUP_REMOVED lines=9> */
.L_x_92:


//--------------------- .text._Z12half2uint_rdPj6__half --------------------------
	.section	.text._Z12half2uint_rdPj6__half,"ax",@progbits
	.align	128
        .global         _Z12half2uint_rdPj6__half
        .type           _Z12half2uint_rdPj6__half,@function
        .size           _Z12half2uint_rdPj6__half,(.L_x_93 - _Z12half2uint_rdPj6__half)
        .other          _Z12half2uint_rdPj6__half,@"STO_CUDA_ENTRY STV_DEFAULT"
_Z12half2uint_rdPj6__half:
.text._Z12half2uint_rdPj6__half:
[----:B------:R-:W-:Y:S01]  /*0000*/  LDC R1, c[0x0][0x37c] ;  /* 0x0000df00ff017b82 */ /* 0x000fe20000000800 */
[----:B------:R-:W0:Y:S07]  /*0010*/  LDCU.U16 UR6, c[0x0][0x388] ;  /* 0x00007100ff0677ac */ /* 0x000e2e0008000400 */
[----:B------:R-:W1:Y:S01]  /*0020*/  LDC.64 R2, c[0x0][0x380] ;  /* 0x0000e000ff027b82 */ /* 0x000e620000000a00 */
[----:B------:R-:W1:Y:S01]  /*0030*/  LDCU.64 UR4, c[0x0][0x358] ;  /* 0x00006b00ff0477ac */ /* 0x000e620008000a00 */
[----:B0-----:R-:W1:Y:S02]  /*0040*/  F2I.U32.F16.FLOOR.NTZ R5, UR6 ;  /* 0x0000000600057d05 */ /* 0x001e640008107000 */
[----:B-1----:R-:W-:Y:S01]  /*0050*/  STG.E desc[UR4][R2.64], R5 ;  /* 0x0000000502007986 */ /* 0x002fe2000c101904 */
[----:B------:R-:W-:Y:S05]  /*0060*/  EXIT ;  /* 0x000000000000794d */ /* 0x000fea0003800000 */
.L_x_35:
        /* <DEDUP_REMOVED lines=9> */
.L_x_93:


//--------------------- .text._Z13half2short_rzPs6__half --------------------------
	.section	.text._Z13half2short_rzPs6__half,"ax",@progbits
	.align	128
        .global         _Z13half2short_rzPs6__half
        .type           _Z13half2short_rzPs6__half,@function
        .size           _Z13half2short_rzPs6__half,(.L_x_94 - _Z13half2short_rzPs6__half)
        .other          _Z13half2short_rzPs6__half,@"STO_CUDA_ENTRY STV_DEFAULT"
_Z13half2short_rzPs6__half:
.text._Z13half2short_rzPs6__half:
[----:B------:R-:W-:Y:S01]  /*0000*/  LDC R1, c[0x0][0x37c] ;  /* 0x0000df00ff017b82 */ /* 0x000fe20000000800 */
[----:B------:R-:W0:Y:S07]  /*0010*/  LDCU.U16 UR6, c[0x0][0x388] ;  /* 0x00007100ff0677ac */ /* 0x000e2e0008000400 */
[----:B------:R-:W1:Y:S01]  /*0020*/  LDC.64 R2, c[0x0][0x380] ;  /* 0x0000e000ff027b82 */ /* 0x000e620000000a00 */
[----:B------:R-:W1:Y:S01]  /*0030*/  LDCU.64 UR4, c[0x0][0x358] ;  /* 0x00006b00ff0477ac */ /* 0x000e620008000a00 */
[----:B0-----:R-:W1:Y:S02]  /*0040*/  F2I.S16.F16.TRUNC.NTZ R5, UR6 ;  /* 0x0000000600057d05 */ /* 0x001e64000810e900 */
[----:B-1----:R-:W-:Y:S01]  /*0050*/  STG.E.U16 desc[UR4][R2.64], R5 ;  /* 0x0000000502007986 */ /* 0x002fe2000c101504 */
[----:B------:R-:W-:Y:S05]  /*0060*/  EXIT ;  /* 0x000000000000794d */ /* 0x000fea0003800000 */
.L_x_36:
        /* <DEDUP_REMOVED lines=9> */
.L_x_94:


//--------------------- .text._Z13half2short_ruPs6__half --------------------------
	.section	.text._Z13half2short_ruPs6__half,"ax",@progbits
	.align	128
        .global         _Z13half2short_ruPs6__half
        .type           _Z13half2short_ruPs6__half,@function
        .size           _Z13half2short_ruPs6__half,(.L_x_95 - _Z13half2short_ruPs6__half)
        .other          _Z13half2short_ruPs6__half,@"STO_CUDA_ENTRY STV_DEFAULT"
_Z13half2short_ruPs6__half:
.text._Z13half2short_ruPs6__half:
[----:B------:R-:W-:Y:S01]  /*0000*/  LDC R1, c[0x0][0x37c] ;  /* 0x0000df00ff017b82 */ /* 0x000fe20000000800 */
[----:B------:R-:W0:Y:S07]  /*0010*/  LDCU.U16 UR6, c[0x0][0x388] ;  /* 0x00007100ff0677ac */ /* 0x000e2e0008000400 */
[----:B------:R-:W1:Y:S01]  /*0020*/  LDC.64 R2, c[0x0][0x380] ;  /* 0x0000e000ff027b82 */ /* 0x000e620000000a00 */
[----:B------:R-:W1:Y:S01]  /*0030*/  LDCU.64 UR4, c[0x0][0x358] ;  /* 0x00006b00ff0477ac */ /* 0x000e620008000a00 */
[----:B0-----:R-:W1:Y:S02]  /*0040*/  F2I.S16.F16.CEIL.NTZ R5, UR6 ;  /* 0x0000000600057d05 */ /* 0x001e64000810a900 */
[----:B-1----:R-:W-:Y:S01]  /*0050*/  STG.E.U16 desc[UR4][R2.64], R5 ;  /* 0x0000000502007986 */ /* 0x002fe2000c101504 */
[----:B------:R-:W-:Y:S05]  /*0060*/  EXIT ;  /* 0x000000000000794d */ /* 0x000fea0003800000 */
.L_x_37:
        /* <DEDUP_REMOVED lines=9> */
.L_x_95:


//--------------------- .text._Z13half2short_rnPs6__half --------------------------
	.section	.text._Z13half2short_rnPs6__half,"ax",@progbits
	.align	128
        .global         _Z13half2short_rnPs6__half
        .type           _Z13half2short_rnPs6__half,@function
        .size           _Z13half2short_rnPs6__half,(.L_x_96 - _Z13half2short_rnPs6__half)
        .other          _Z13half2short_rnPs6__half,@"STO_CUDA_ENTRY STV_DEFAULT"
_Z13half2short_rnPs6__half:
.text._Z13half2short_rnPs6__half:
[----:B------:R-:W-:Y:S01]  /*0000*/  LDC R1, c[0x0][0x37c] ;  /* 0x0000df00ff017b82 */ /* 0x000fe20000000800 */
[----:B------:R-:W0:Y:S07]  /*0010*/  LDCU.U16 UR6, c[0x0][0x388] ;  /* 0x00007100ff0677ac */ /* 0x000e2e0008000400 */
[----:B------:R-:W1:Y:S01]  /*0020*/  LDC.64 R2, c[0x0][0x380] ;  /* 0x0000e000ff027b82 */ /* 0x000e620000000a00 */
[----:B------:R-:W1:Y:S01]  /*0030*/  LDCU.64 UR4, c[0x0][0x358] ;  /* 0x00006b00ff0477ac */ /* 0x000e620008000a00 */
[----:B0-----:R-:W1:Y:S02]  /*0040*/  F2I.S16.F16.NTZ R5, UR6 ;  /* 0x0000000600057d05 */ /* 0x001e640008102900 */
[----:B-1----:R-:W-:Y:S01]  /*0050*/  STG.E.U16 desc[UR4][R2.64], R5 ;  /* 0x0000000502007986 */ /* 0x002fe2000c101504 */
[----:B------:R-:W-:Y:S05]  /*0060*/  EXIT ;  /* 0x000000000000794d */ /* 0x000fea0003800000 */
.L_x_38:
        /* <DEDUP_REMOVED lines=9> */
.L_x_96:


//--------------------- .text._Z13half2short_rdPs6__half --------------------------
	.section	.text._Z13half2short_rdPs6__half,"ax",@progbits
	.align	128
        .global         _Z13half2short_rdPs6__half
        .type           _Z13half2short_rdPs6__half,@function
        .size           _Z13half2short_rdPs6__half,(.L_x_97 - _Z13half2short_rdPs6__half)
        .other          _Z13half2short_rdPs6__half,@"STO_CUDA_ENTRY STV_DEFAULT"
_Z13half2short_rdPs6__half:
.text._Z13half2short_rdPs6__half:
[----:B------:R-:W-:Y:S01]  /*0000*/  LDC R1, c[0x0][0x37c] ;  /* 0x0000df00ff017b82 */ /* 0x000fe20000000800 */
[----:B------:R-:W0:Y:S07]  /*0010*/  LDCU.U16 UR6, c[0x0][0x388] ;  /* 0x00007100ff0677ac */ /* 0x000e2e0008000400 */
[----:B------:R-:W1:Y:S01]  /*0020*/  LDC.64 R2, c[0x0][0x380] ;  /* 0x0000e000ff027b82 */ /* 0x000e620000000a00 */
[----:B------:R-:W1:Y:S01]  /*0030*/  LDCU.64 UR4, c[0x0][0x358] ;  /* 0x00006b00ff0477ac */ /* 0x000e620008000a00 */
[----:B0-----:R-:W1:Y:S02]  /*0040*/  F2I.S16.F16.FLOOR.NTZ R5, UR6 ;  /* 0x0000000600057d05 */ /* 0x001e640008106900 */
[----:B-1----:R-:W-:Y:S01]  /*0050*/  STG.E.U16 desc[UR4][R2.64], R5 ;  /* 0x0000000502007986 */ /* 0x002fe2000c101504 */
[----:B------:R-:W-:Y:S05]  /*0060*/  EXIT ;  /* 0x000000000000794d */ /* 0x000fea0003800000 */
.L_x_39:
        /* <DEDUP_REMOVED lines=9> */
.L_x_97:


//--------------------- .text._Z10half2ll_rzPx6__half --------------------------
	.section	.text._Z10half2ll_rzPx6__half,"ax",@progbits
	.align	128
        .global         _Z10half2ll_rzPx6__half
        .type           _Z10half2ll_rzPx6__half,@function
        .size           _Z10half2ll_rzPx6__half,(.L_x_98 - _Z10half2ll_rzPx6__half)
        .other          _Z10half2ll_rzPx6__half,@"STO_CUDA_ENTRY STV_DEFAULT"
_Z10half2ll_rzPx6__half:
.text._Z10half2ll_rzPx6__half:
[----:B------:R-:W-:Y:S01]  /*0000*/  LDC R1, c[0x0][0x37c] ;  /* 0x0000df00ff017b82 */ /* 0x000fe20000000800 */
[----:B------:R-:W0:Y:S07]  /*0010*/  LDCU.U16 UR6, c[0x0][0x388] ;  /* 0x00007100ff0677ac */ /* 0x000e2e0008000400 */
[----:B------:R-:W1:Y:S01]  /*0020*/  LDC.64 R4, c[0x0][0x380] ;  /* 0x0000e000ff047b82 */ /* 0x000e620000000a00 */
[----:B------:R-:W1:Y:S01]  /*0030*/  LDCU.64 UR4, c[0x0][0x358] ;  /* 0x00006b00ff0477ac */ /* 0x000e620008000a00 */
[----:B0-----:R-:W1:Y:S02]  /*0040*/  F2I.S64.F16.TRUNC R2, UR6 ;  /* 0x0000000600027d11 */ /* 0x001e64000810d900 */
[----:B-1----:R-:W-:Y:S01]  /*0050*/  STG.E.64 desc[UR4][R4.64], R2 ;  /* 0x0000000204007986 */ /* 0x002fe2000c101b04 */
[----:B------:R-:W-:Y:S05]  /*0060*/  EXIT ;  /* 0x000000000000794d */ /* 0x000fea0003800000 */
.L_x_40:
        /* <DEDUP_REMOVED lines=9> */
.L_x_98:


//--------------------- .text._Z10half2ll_ruPx6__half --------------------------
	.section	.text._Z10half2ll_ruPx6__half,"ax",@progbits
	.align	128
        .global         _Z10half2ll_ruPx6__half
        .type           _Z10half2ll_ruPx6__half,@function
        .size           _Z10half2ll_ruPx6__half,(.L_x_99 - _Z10half2ll_ruPx6__half)
        .other          _Z10half2ll_ruPx6__half,@"STO_CUDA_ENTRY STV_DEFAULT"
_Z10half2ll_ruPx6__half:
.text._Z10half2ll_ruPx6__half:
[----:B------:R-:W-:Y:S01]  /*0000*/  LDC R1, c[0x0][0x37c] ;  /* 0x0000df00ff017b82 */ /* 0x000fe20000000800 */
[----:B------:R-:W0:Y:S07]  /*0010*/  LDCU.U16 UR6, c[0x0][0x388] ;  /* 0x00007100ff0677ac */ /* 0x000e2e0008000400 */
[----:B------:R-:W1:Y:S01]  /*0020*/  LDC.64 R4, c[0x0][0x380] ;  /* 0x0000e000ff047b82 */ /* 0x000e620000000a00 */
[----:B------:R-:W1:Y:S01]  /*0030*/  LDCU.64 UR4, c[0x0][0x358] ;  /* 0x00006b00ff0477ac */ /* 0x000e620008000a00 */
[----:B0-----:R-:W1:Y:S02]  /*0040*/  F2I.S64.F16.CEIL R2, UR6 ;  /* 0x0000000600027d11 */ /* 0x001e640008109900 */
[----:B-1----:R-:W-:Y:S01]  /*0050*/  STG.E.64 desc[UR4][R4.64], R2 ;  /* 0x0000000204007986 */ /* 0x002fe2000c101b04 */
[----:B------:R-:W-:Y:S05]  /*0060*/  EXIT ;  /* 0x000000000000794d */ /* 0x000fea0003800000 */
.L_x_41:
        /* <DEDUP_REMOVED lines=9> */
.L_x_99:


//--------------------- .text._Z10half2ll_rnPx6__half --------------------------
	.section	.text._Z10half2ll_rnPx6__half,"ax",@progbits
	.align	128
        .global         _Z10half2ll_rnPx6__half
        .type           _Z10half2ll_rnPx6__half,@function
        .size           _Z10half2ll_rnPx6__half,(.L_x_100 - _Z10half2ll_rnPx6__half)
        .other          _Z10half2ll_rnPx6__half,@"STO_CUDA_ENTRY STV_DEFAULT"
_Z10half2ll_rnPx6__half:
.text._Z10half2ll_rnPx6__half:
[----:B------:R-:W-:Y:S01]  /*0000*/  LDC R1, c[0x0][0x37c] ;  /* 0x0000df00ff017b82 */ /* 0x000fe20000000800 */
[----:B------:R-:W0:Y:S07]  /*0010*/  LDCU.U16 UR6, c[0x0][0x388] ;  /* 0x00007100ff0677ac */ /* 0x000e2e0008000400 */
[----:B------:R-:W1:Y:S01]  /*0020*/  LDC.64 R4, c[0x0][0x380] ;  /* 0x0000e000ff047b82 */ /* 0x000e620000000a00 */
[----:B------:R-:W1:Y:S01]  /*0030*/  LDCU.64 UR4, c[0x0][0x358] ;  /* 0x00006b00ff0477ac */ /* 0x000e620008000a00 */
[----:B0-----:R-:W1:Y:S02]  /*0040*/  F2I.S64.F16 R2, UR6 ;  /* 0x0000000600027d11 */ /* 0x001e640008101900 */
[----:B-1----:R-:W-:Y:S01]  /*0050*/  STG.E.64 desc[UR4][R4.64], R2 ;  /* 0x0000000204007986 */ /* 0x002fe2000c101b04 */
[----:B------:R-:W-:Y:S05]  /*0060*/  EXIT ;  /* 0x000000000000794d */ /* 0x000fea0003800000 */
.L_x_42:
        /* <DEDUP_REMOVED lines=9> */
.L_x_100:


//--------------------- .text._Z10half2ll_rdPx6__half --------------------------
	.section	.text._Z10half2ll_rdPx6__half,"ax",@progbits
	.align	128
        .global         _Z10half2ll_rdPx6__half
        .type           _Z10half2ll_rdPx6__half,@function
        .size           _Z10half2ll_rdPx6__half,(.L_x_101 - _Z10half2ll_rdPx6__half)
        .other          _Z10half2ll_rdPx6__half,@"STO_CUDA_ENTRY STV_DEFAULT"
_Z10half2ll_rdPx6__half:
.text._Z10half2ll_rdPx6__half:
[----:B------:R-:W-:Y:S01]  /*0000*/  LDC R1, c[0x0][0x37c] ;  /* 0x0000df00ff017b82 */ /* 0x000fe20000000800 */
[----:B------:R-:W0:Y:S07]  /*0010*/  LDCU.U16 UR6, c[0x0][0x388] ;  /* 0x00007100ff0677ac */ /* 0x000e2e0008000400 */
[----:B------:R-:W1:Y:S01]  /*0020*/  LDC.64 R4, c[0x0][0x380] ;  /* 0x0000e000ff047b82 */ /* 0x000e620000000a00 */
[----:B------:R-:W1:Y:S01]  /*0030*/  LDCU.64 UR4, c[0x0][0x358] ;  /* 0x00006b00ff0477ac */ /* 0x000e620008000a00 */
[----:B0-----:R-:W1:Y:S02]  /*0040*/  F2I.S64.F16.FLOOR R2, UR6 ;  /* 0x0000000600027d11 */ /* 0x001e640008105900 */
[----:B-1----:R-:W-:Y:S01]  /*0050*/  STG.E.64 desc[UR4][R4.64], R2 ;  /* 0x0000000204007986 */ /* 0x002fe2000c101b04 */
[----:B------:R-:W-:Y:S05]  /*0060*/  EXIT ;  /* 0x000000000000794d */ /* 0x000fea0003800000 */
.L_x_43:
        /* <DEDUP_REMOVED lines=9> */
.L_x_101:


//--------------------- .text._Z11half2int_rzPi6__half --------------------------
	.section	.text._Z11half2int_rzPi6__half,"ax",@progbits
	.align	128
        .global         _Z11half2int_rzPi6__half
        .type           _Z11half2int_rzPi6__half,@function
        .size           _Z11half2int_rzPi6__half,(.L_x_102 - _Z11half2int_rzPi6__half)
        .other          _Z11half2int_rzPi6__half,@"STO_CUDA_ENTRY STV_DEFAULT"
_Z11half2int_rzPi6__half:
.text._Z11half2int_rzPi6__half:
[----:B------:R-:W-:Y:S01]  /*0000*/  LDC R1, c[0x0][0x37c] ;  /* 0x0000df00ff017b82 */ /* 0x000fe20000000800 */
[----:B------:R-:W0:Y:S07]  /*0010*/  LDCU.U16 UR6, c[0x0][0x388] ;  /* 0x00007100ff0677ac */ /* 0x000e2e0008000400 */
[----:B------:R-:W1:Y:S01]  /*0020*/  LDC.64 R2, c[0x0][0x380] ;  /* 0x0000e000ff027b82 */ /* 0x000e620000000a00 */
[----:B------:R-:W1:Y:S01]  /*0030*/  LDCU.64 UR4, c[0x0][0x358] ;  /* 0x00006b00ff0477ac */ /* 0x000e620008000a00 */
[----:B0-----:R-:W1:Y:S02]  /*0040*/  F2I.F16.TRUNC.NTZ R5, UR6 ;  /* 0x0000000600057d05 */ /* 0x001e64000810f100 */
[----:B-1----:R-:W-:Y:S01]  /*0050*/  STG.E desc[UR4][R2.64], R5 ;  /* 0x0000000502007986 */ /* 0x002fe2000c101904 */
[----:B------:R-:W-:Y:S05]  /*0060*/  EXIT ;  /* 0x000000000000794d */ /* 0x000fea0003800000 */
.L_x_44:
        /* <DEDUP_REMOVED lines=9> */
.L_x_102:


//--------------------- .text._Z11half2int_ruPi6__half --------------------------
	.section	.text._Z11half2int_ruPi6__half,"ax",@progbits
	.align	128
        .global         _Z11half2int_ruPi6__half
        .type           _Z11half2int_ruPi6__half,@function
        .size           _Z11half2int_ruPi6__half,(.L_x_103 - _Z11half2int_ruPi6__half)
        .other          _Z11half2int_ruPi6__half,@"STO_CUDA_ENTRY STV_DEFAULT"
_Z11half2int_ruPi6__half:
.text._Z11half2int_ruPi6__half:
[----:B------:R-:W-:Y:S01]  /*0000*/  LDC R1, c[0x0][0x37c] ;  /* 0x0000df00ff017b82 */ /* 0x000fe20000000800 */
[----:B------:R-:W0:Y:S07]  /*0010*/  LDCU.U16 UR6, c[0x0][0x388] ;  /* 0x00007100ff0677ac */ /* 0x000e2e0008000400 */
[----:B------:R-:W1:Y:S01]  /*0020*/  LDC.64 R2, c[0x0][0x380] ;  /* 0x0000e000ff027b82 */ /* 0x000e620000000a00 */
[----:B------:R-:W1:Y:S01]  /*0030*/  LDCU.64 UR4, c[0x0][0x358] ;  /* 0x00006b00ff0477ac */ /* 0x000e620008000a00 */
[----:B0-----:R-:W1:Y:S02]  /*0040*/  F2I.F16.CEIL.NTZ R5, UR6 ;  /* 0x0000000600057d05 */ /* 0x001e64000810b100 */
[----:B-1----:R-:W-:Y:S01]  /*0050*/  STG.E desc[UR4][R2.64], R5 ;  /* 0x0000000502007986 */ /* 0x002fe2000c101904 */
[----:B------:R-:W-:Y:S05]  /*0060*/  EXIT ;  /* 0x000000000000794d */ /* 0x000fea0003800000 */
.L_x_45:
        /* <DEDUP_REMOVED lines=9> */
.L_x_103:


//--------------------- .text._Z11half2int_rnPi6__half --------------------------
	.section	.text._Z11half2int_rnPi6__half,"ax",@progbits
	.align	128
        .global         _Z11half2int_rnPi6__half
        .type           _Z11half2int_rnPi6__half,@function
        .size           _Z11half2int_rnPi6__half,(.L_x_104 - _Z11half2int_rnPi6__half)
        .other          _Z11half2int_rnPi6__half,@"STO_CUDA_ENTRY STV_DEFAULT"
_Z11half2int_rnPi6__half:
.text._Z11half2int_rnPi6__half:
[----:B------:R-:W-:Y:S01]  /*0000*/  LDC R1, c[0x0][0x37c] ;  /* 0x0000df00ff017b82 */ /* 0x000fe20000000800 */
[----:B------:R-:W0:Y:S07]  /*0010*/  LDCU.U16 UR6, c[0x0][0x388] ;  /* 0x00007100ff0677ac */ /* 0x000e2e0008000400 */
[----:B------:R-:W1:Y:S01]  /*0020*/  LDC.64 R2, c[0x0][0x380] ;  /* 0x0000e000ff027b82 */ /* 0x000e620000000a00 */
[----:B------:R-:W1:Y:S01]  /*0030*/  LDCU.64 UR4, c[0x0][0x358] ;  /* 0x00006b00ff0477ac */ /* 0x000e620008000a00 */
[----:B0-----:R-:W1:Y:S02]  /*0040*/  F2I.F16.NTZ R5, UR6 ;  /* 0x0000000600057d05 */ /* 0x001e640008103100 */
[----:B-1----:R-:W-:Y:S01]  /*0050*/  STG.E desc[UR4][R2.64], R5 ;  /* 0x0000000502007986 */ /* 0x002fe2000c101904 */
[----:B------:R-:W-:Y:S05]  /*0060*/  EXIT ;  /* 0x000000000000794d */ /* 0x000fea0003800000 */
.L_x_46:
        /* <DEDUP_REMOVED lines=9> */
.L_x_104:


//--------------------- .text._Z11half2int_rdPi6__half --------------------------
	.section	.text._Z11half2int_rdPi6__half,"ax",@progbits
	.align	128
        .global         _Z11half2int_rdPi6__half
        .type           _Z11half2int_rdPi6__half,@function
        .size           _Z11half2int_rdPi6__half,(.L_x_105 - _Z11half2int_rdPi6__half)
        .other          _Z11half2int_rdPi6__half,@"STO_CUDA_ENTRY STV_DEFAULT"
_Z11half2int_rdPi6__half:
.text._Z11half2int_rdPi6__half:
[----:B------:R-:W-:Y:S01]  /*0000*/  LDC R1, c[0x0][0x37c] ;  /* 0x0000df00ff017b82 */ /* 0x000fe20000000800 */
[----:B------:R-:W0:Y:S07]  /*0010*/  LDCU.U16 UR6, c[0x0][0x388] ;  /* 0x00007100ff0677ac */ /* 0x000e2e0008000400 */
[----:B------:R-:W1:Y:S01]  /*0020*/  LDC.64 R2, c[0x0][0x380] ;  /* 0x0000e000ff027b82 */ /* 0x000e620000000a00 */
[----:B------:R-:W1:Y:S01]  /*0030*/  LDCU.64 UR4, c[0x0][0x358] ;  /* 0x00006b00ff0477ac */ /* 0x000e620008000a00 */
[----:B0-----:R-:W1:Y:S02]  /*0040*/  F2I.F16.FLOOR.NTZ R5, UR6 ;  /* 0x0000000600057d05 */ /* 0x001e640008107100 */
[----:B-1----:R-:W-:Y:S01]  /*0050*/  STG.E desc[UR4][R2.64], R5 ;  /* 0x0000000502007986 */ /* 0x002fe2000c101904 */
[----:B------:R-:W-:Y:S05]  /*0060*/  EXIT ;  /* 0x000000000000794d */ /* 0x000fea0003800000 */
.L_x_47:
        /* <DEDUP_REMOVED lines=9> */
.L_x_105:


//--------------------- .text._Z10half2floatPf6__half --------------------------
	.section	.text._Z10half2floatPf6__half,"ax",@progbits
	.align	128
        .global         _Z10half2floatPf6__half
        .type           _Z10half2floatPf6__half,@function
        .size           _Z10half2floatPf6__half,(.L_x_106 - _Z10half2floatPf6__half)
        .other          _Z10half2floatPf6__half,@"STO_CUDA_ENTRY STV_DEFAULT"
_Z10half2floatPf6__half:
.text._Z10half2floatPf6__half:
[----:B------:R-:W-:Y:S08]  /*0000*/  LDC R1, c[0x0][0x37c] ;  /* 0x0000df00ff017b82 */ /* 0x000ff00000000800 */
[----:B------:R-:W0:Y:S01]  /*0010*/  LDC.U16 R5, c[0x0][0x388] ;  /* 0x0000e200ff057b82 */ /* 0x000e220000000400 */
[----:B------:R-:W1:Y:S07]  /*0020*/  LDCU.64 UR4, c[0x0][0x358] ;  /* 0x00006b00ff0477ac */ /* 0x000e6e0008000a00 */
[----:B------:R-:W1:Y:S01]  /*0030*/  LDC.64 R2, c[0x0][0x380] ;  /* 0x0000e000ff027b82 */ /* 0x000e620000000a00 */
[----:B0-----:R-:W-:-:S05]  /*0040*/  HADD2.F32 R5, -RZ, R5.H0_H0 ;  /* 0x20000005ff057230 */ /* 0x001fca0000004100 */
[----:B-1----:R-:W-:Y:S01]  /*0050*/  STG.E desc[UR4][R2.64], R5 ;  /* 0x0000000502007986 */ /* 0x002fe2000c101904 */
[----:B------:R-:W-:Y:S05]  /*0060*/  EXIT ;  /* 0x000000000000794d */ /* 0x000fea0003800000 */
.L_x_48:
        /* <DEDUP_REMOVED lines=9> */
.L_x_106:


//--------------------- .text._Z12half22float2Pf7__half2 --------------------------
	.section	.text._Z12half22float2Pf7__half2,"ax",@progbits
	.align	128
        .global         _Z12half22float2Pf7__half2
        .type           _Z12half22float2Pf7__half2,@function
        .size           _Z12half22float2Pf7__half2,(.L_x_107 - _Z12half22float2Pf7__half2)
        .other          _Z12half22float2Pf7__half2,@"STO_CUDA_ENTRY STV_DEFAULT"
_Z12half22float2Pf7__half2:
.text._Z12half22float2Pf7__half2:
[----:B------:R-:W-:Y:S08]  /*0000*/  LDC R1, c[0x0][0x37c] ;  /* 0x0000df00ff017b82 */ /* 0x000ff00000000800 */
[----:B------:R-:W0:Y:S01]  /*0010*/  LDC.U16 R5, c[0x0][0x388] ;  /* 0x0000e200ff057b82 */ /* 0x000e220000000400 */
[----:B------:R-:W1:Y:S07]  /*0020*/  LDCU.64 UR4, c[0x0][0x358] ;  /* 0x00006b00ff0477ac */ /* 0x000e6e0008000a00 */
[----:B------:R-:W2:Y:S08]  /*0030*/  LDC.U16 R7, c[0x0][0x38a] ;  /* 0x0000e280ff077b82 */ /* 0x000eb00000000400 */
[----:B------:R-:W1:Y:S01]  /*0040*/  LDC.64 R2, c[0x0][0x380] ;  /* 0x0000e000ff027b82 */ /* 0x000e620000000a00 */
[----:B0-----:R-:W-:-:S02]  /*0050*/  HADD2.F32 R5, -RZ, R5.H0_H0 ;  /* 0x20000005ff057230 */ /* 0x001fc40000004100 */
[----:B--2---:R-:W-:-:S03]  /*0060*/  HADD2.F32 R7, -RZ, R7.H0_H0 ;  /* 0x20000007ff077230 */ /* 0x004fc60000004100 */
[----:B-1----:R-:W-:Y:S04]  /*0070*/  STG.E desc[UR4][R2.64], R5 ;  /* 0x0000000502007986 */ /* 0x002fe8000c101904 */
[----:B------:R-:W-:Y:S01]  /*0080*/  STG.E desc[UR4][R2.64+0x4], R7 ;  /* 0x0000040702007986 */ /* 0x000fe2000c101904 */
[----:B------:R-:W-:Y:S05]  /*0090*/  EXIT ;  /* 0x000000000000794d */ /* 0x000fea0003800000 */
.L_x_49:
        /* <DEDUP_REMOVED lines=14> */
.L_x_107:


//--------------------- .text._Z15floats2half2_rnPfff --------------------------
	.section	.text._Z15floats2half2_rnPfff,"ax",@progbits
	.align	128
        .global         _Z15floats2half2_rnPfff
        .type           _Z15floats2half2_rnPfff,@function
        .size           _Z15floats2half2_rnPfff,(.L_x_108 - _Z15floats2half2_rnPfff)
        .other          _Z15floats2half2_rnPfff,@"STO_CUDA_ENTRY STV_DEFAULT"
_Z15floats2half2_rnPfff:
.text._Z15floats2half2_rnPfff:
[----:B------:R-:W-:Y:S08]  /*0000*/  LDC R1, c[0x0][0x37c] ;  /* 0x0000df00ff017b82 */ /* 0x000ff00000000800 */
[----:B------:R-:W0:Y:S01]  /*0010*/  LDC.64 R4, c[0x0][0x388] ;  /* 0x0000e200ff047b82 */ /* 0x000e220000000a00 */
[----:B------:R-:W1:Y:S07]  /*0020*/  LDCU.64 UR4, c[0x0][0x358] ;  /* 0x00006b00ff0477ac */ /* 0x000e6e0008000a00 */
[----:B------:R-:W1:Y:S01]  /*0030*/  LDC.64 R2, c[0x0][0x380] ;  /* 0x0000e000ff027b82 */ /* 0x000e620000000a00 */
[----:B0-----:R-:W-:-:S05]  /*0040*/  F2FP.F16.F32.PACK_AB R0, R5, R4 ;  /* 0x000000040500723e */ /* 0x001fca00000000ff */
[--C-:B------:R-:W-:Y:S02]  /*0050*/  HADD2.F32 R5, -RZ, R0.reuse.H0_H0 ;  /* 0x20000000ff057230 */ /* 0x100fe40000004100 */
[----:B------:R-:W-:-:S03]  /*0060*/  HADD2.F32 R7, -RZ, R0.H1_H1 ;  /* 0x30000000ff077230 */ /* 0x000fc60000004100 */
[----:B-1----:R-:W-:Y:S04]  /*0070*/  STG.E desc[UR4][R2.64], R5 ;  /* 0x0000000502007986 */ /* 0x002fe8000c101904 */
[----:B------:R-:W-:Y:S01]  /*0080*/  STG.E desc[UR4][R2.64+0x4], R7 ;  /* 0x0000040702007986 */ /* 0x000fe2000c101904 */
[----:B------:R-:W-:Y:S05]  /*0090*/  EXIT ;  /* 0x000000000000794d */ /* 0x000fea0003800000 */
.L_x_50:
        /* <DEDUP_REMOVED lines=14> */
.L_x_108:


//--------------------- .text._Z13float2half_rzPff --------------------------
	.section	.text._Z13float2half_rzPff,"ax",@progbits
	.align	128
        .global         _Z13float2half_rzPff
        .type           _Z13float2half_rzPff,@function
        .size           _Z13float2half_rzPff,(.L_x_109 - _Z13float2half_rzPff)
        .other          _Z13float2half_rzPff,@"STO_CUDA_ENTRY STV_DEFAULT"
_Z13float2half_rzPff:
.text._Z13float2half_rzPff:
[----:B------:R-:W-:Y:S01]  /*0000*/  LDC R1, c[0x0][0x37c] ;  /* 0x0000df00ff017b82 */ /* 0x000fe20000000800 */
[----:B------:R-:W0:Y:S07]  /*0010*/  LDCU UR6, c[0x0][0x388] ;  /* 0x00007100ff0677ac */ /* 0x000e2e0008000800 */
[----:B------:R-:W1:Y:S01]  /*0020*/  LDC.64 R2, c[0x0][0x380] ;  /* 0x0000e000ff027b82 */ /* 0x000e620000000a00 */
[----:B------:R-:W1:Y:S01]  /*0030*/  LDCU.64 UR4, c[0x0][0x358] ;  /* 0x00006b00ff0477ac */ /* 0x000e620008000a00 */
[----:B0-----:R-:W-:-:S05]  /*0040*/  F2FP.F16.F32.PACK_AB.RZ R0, RZ, UR6 ;  /* 0x00000006ff007c3e */ /* 0x001fca00080180ff */
[----:B------:R-:W-:-:S05]  /*0050*/  HADD2.F32 R5, -RZ, R0.H0_H0 ;  /* 0x20000000ff057230 */ /* 0x000fca0000004100 */
[----:B-1----:R-:W-:Y:S01]  /*0060*/  STG.E desc[UR4][R2.64], R5 ;  /* 0x0000000502007986 */ /* 0x002fe2000c101904 */
[----:B------:R-:W-:Y:S05]  /*0070*/  EXIT ;  /* 0x000000000000794d */ /* 0x000fea0003800000 */
.L_x_51:
        /* <DEDUP_REMOVED lines=16> */
.L_x_109:


//--------------------- .text._Z13float2half_ruPff --------------------------
	.section	.text._Z13float2half_ruPff,"ax",@progbits
	.align	128
        .global         _Z13float2half_ruPff
        .type           _Z13float2half_ruPff,@function
        .size           _Z13float2half_ruPff,(.L_x_110 - _Z13float2half_ruPff)
        .other          _Z13float2half_ruPff,@"STO_CUDA_ENTRY STV_DEFAULT"
_Z13float2half_ruPff:
.text._Z13float2half_ruPff:
[----:B------:R-:W-:Y:S01]  /*0000*/  LDC R1, c[0x0][0x37c] ;  /* 0x0000df00ff017b82 */ /* 0x000fe20000000800 */
[----:B------:R-:W0:Y:S07]  /*0010*/  LDCU UR4, c[0x0][0x388] ;  /* 0x00007100ff0477ac */ /* 0x000e2e0008000800 */
[----:B------:R-:W1:Y:S01]  /*0020*/  LDC.64 R2, c[0x0][0x380] ;  /* 0x0000e000ff027b82 */ /* 0x000e620000000a00 */
[----:B0-----:R-:W0:Y:S01]  /*0030*/  F2F.F16.F32.RP R0, UR4 ;  /* 0x0000000400007d04 */ /* 0x001e220008208800 */
[----:B------:R-:W1:Y:S01]  /*0040*/  LDCU.64 UR4, c[0x0][0x358] ;  /* 0x00006b00ff0477ac */ /* 0x000e620008000a00 */
[----:B0-----:R-:W-:-:S05]  /*0050*/  HADD2.F32 R5, -RZ, R0.H0_H0 ;  /* 0x20000000ff057230 */ /* 0x001fca0000004100 */
[----:B-1----:R-:W-:Y:S01]  /*0060*/  STG.E desc[UR4][R2.64], R5 ;  /* 0x0000000502007986 */ /* 0x002fe2000c101904 */
[----:B------:R-:W-:Y:S05]  /*0070*/  EXIT ;  /* 0x000000000000794d */ /* 0x000fea0003800000 */
.L_x_52:
        /* <DEDUP_REMOVED lines=16> */
.L_x_110:


//--------------------- .text._Z13float2half_rnPff --------------------------
	.section	.text._Z13float2half_rnPff,"ax",@progbits
	.align	128
        .global         _Z13float2half_rnPff
        .type           _Z13float2half_rnPff,@function
        .size           _Z13float2half_rnPff,(.L_x_111 - _Z13float2half_rnPff)
        .other          _Z13float2half_rnPff,@"STO_CUDA_ENTRY STV_DEFAULT"
_Z13float2half_rnPff:
.text._Z13float2half_rnPff:
[----:B------:R-:W-:Y:S01]  /*0000*/  LDC R1, c[0x0][0x37c] ;  /* 0x0000df00ff017b82 */ /* 0x000fe20000000800 */
[----:B------:R-:W0:Y:S07]  /*0010*/  LDCU UR6, c[0x0][0x388] ;  /* 0x00007100ff0677ac */ /* 0x000e2e0008000800 */
[----:B------:R-:W1:Y:S01]  /*0020*/  LDC.64 R2, c[0x0][0x380] ;  /* 0x0000e000ff027b82 */ /* 0x000e620000000a00 */
[----:B------:R-:W1:Y:S01]  /*0030*/  LDCU.64 UR4, c[0x0][0x358] ;  /* 0x00006b00ff0477ac */ /* 0x000e620008000a00 */
[----:B0-----:R-:W-:-:S05]  /*0040*/  F2FP.F16.F32.PACK_AB R0, RZ, UR6 ;  /* 0x00000006ff007c3e */ /* 0x001fca00080000ff */
[----:B------:R-:W-:-:S05]  /*0050*/  HADD2.F32 R5, -RZ, R0.H0_H0 ;  /* 0x20000000ff057230 */ /* 0x000fca0000004100 */
[----:B-1----:R-:W-:Y:S01]  /*0060*/  STG.E desc[UR4][R2.64], R5 ;  /* 0x0000000502007986 */ /* 0x002fe2000c101904 */
[----:B------:R-:W-:Y:S05]  /*0070*/  EXIT ;  /* 0x000000000000794d */ /* 0x000fea0003800000 */
.L_x_53:
        /* <DEDUP_REMOVED lines=16> */
.L_x_111:


//--------------------- .text._Z13float2half_rdPff --------------------------
	.section	.text._Z13float2half_rdPff,"ax",@progbits
	.align	128
        .global         _Z13float2half_rdPff
        .type           _Z13float2half_rdPff,@function
        .size           _Z13float2half_rdPff,(.L_x_112 - _Z13float2half_rdPff)
        .other          _Z13float2half_rdPff,@"STO_CUDA_ENTRY STV_DEFAULT"
_Z13float2half_rdPff:
.text._Z13float2half_rdPff:
[----:B------:R-:W-:Y:S01]  /*0000*/  LDC R1, c[0x0][0x37c] ;  /* 0x0000df00ff017b82 */ /* 0x000fe20000000800 */
[----:B------:R-:W0:Y:S07]  /*0010*/  LDCU UR4, c[0x0][0x388] ;  /* 0x00007100ff0477ac */ /* 0x000e2e0008000800 */
[----:B------:R-:W1:Y:S01]  /*0020*/  LDC.64 R2, c[0x0][0x380] ;  /* 0x0000e000ff027b82 */ /* 0x000e620000000a00 */
[----:B0-----:R-:W0:Y:S01]  /*0030*/  F2F.F16.F32.RM R0, UR4 ;  /* 0x0000000400007d04 */ /* 0x001e220008204800 */
[----:B------:R-:W1:Y:S01]  /*0040*/  LDCU.64 UR4, c[0x0][0x358] ;  /* 0x00006b00ff0477ac */ /* 0x000e620008000a00 */
[----:B0-----:R-:W-:-:S05]  /*0050*/  HADD2.F32 R5, -RZ, R0.H0_H0 ;  /* 0x20000000ff057230 */ /* 0x001fca0000004100 */
[----:B-1----:R-:W-:Y:S01]  /*0060*/  STG.E desc[UR4][R2.64], R5 ;  /* 0x0000000502007986 */ /* 0x002fe2000c101904 */
[----:B------:R-:W-:Y:S05]  /*0070*/  EXIT ;  /* 0x000000000000794d */ /* 0x000fea0003800000 */
.L_x_54:
        /* <DEDUP_REMOVED lines=16> */
.L_x_112:


//--------------------- .text._Z14float2half2_rnPff --------------------------
	.section	.text._Z14float2half2_rnPff,"ax",@progbits
	.align	128
        .global         _Z14float2half2_rnPff
        .type           _Z14float2half2_rnPff,@function
        .size           _Z14float2half2_rnPff,(.L_x_113 - _Z14float2half2_rnPff)
        .other          _Z14float2half2_rnPff,@"STO_CUDA_ENTRY STV_DEFAULT"
_Z14float2half2_rnPff:
.text._Z14float2half2_rnPff:
[----:B------:R-:W-:Y:S01]  /*0000*/  LDC R1, c[0x0][0x37c] ;  /* 0x0000df00ff017b82 */ /* 0x000fe20000000800 */
[----:B------:R-:W0:Y:S07]  /*0010*/  LDCU UR6, c[0x0][0x388] ;  /* 0x00007100ff0677ac */ /* 0x000e2e0008000800 */
[----:B------:R-:W1:Y:S01]  /*0020*/  LDC.64 R2, c[0x0][0x380] ;  /* 0x0000e000ff027b82 */ /* 0x000e620000000a00 */
[----:B------:R-:W1:Y:S01]  /*0030*/  LDCU.64 UR4, c[0x0][0x358] ;  /* 0x00006b00ff0477ac */ /* 0x000e620008000a00 */
[----:B0-----:R-:W-:-:S05]  /*0040*/  F2FP.F16.F32.PACK_AB R0, RZ, UR6 ;  /* 0x00000006ff007c3e */ /* 0x001fca00080000ff */
[----:B------:R-:W-:-:S05]  /*0050*/  HADD2.F32 R5, -RZ, R0.H0_H0 ;  /* 0x20000000ff057230 */ /* 0x000fca0000004100 */
[----:B-1----:R-:W-:Y:S04]  /*0060*/  STG.E desc[UR4][R2.64], R5 ;  /* 0x0000000502007986 */ /* 0x002fe8000c101904 */
[----:B------:R-:W-:Y:S01]  /*0070*/  STG.E desc[UR4][R2.64+0x4], R5 ;  /* 0x0000040502007986 */ /* 0x000fe2000c101904 */
[----:B------:R-:W-:Y:S05]  /*0080*/  EXIT ;  /* 0x000000000000794d */ /* 0x000fea0003800000 */
.L_x_55:
        /* <DEDUP_REMOVED lines=15> */
.L_x_113:


//--------------------- .text._Z10float2halfPff   --------------------------
	.section	.text._Z10float2halfPff,"ax",@progbits
	.align	128
        .global         _Z10float2halfPff
        .type           _Z10float2halfPff,@function
        .size           _Z10float2halfPff,(.L_x_114 - _Z10float2halfPff)
        .other          _Z10float2halfPff,@"STO_CUDA_ENTRY STV_DEFAULT"
_Z10float2halfPff:
.text._Z10float2halfPff:
        /* <DEDUP_REMOVED lines=8> */
.L_x_56:
        /* <DEDUP_REMOVED lines=16> */
.L_x_114:


//--------------------- .text._Z15float22half2_rnPf6float2 --------------------------
	.section	.text._Z15float22half2_rnPf6float2,"ax",@progbits
	.align	128
        .global         _Z15float22half2_rnPf6float2
        .type           _Z15float22half2_rnPf6float2,@function
        .size           _Z15float22half2_rnPf6float2,(.L_x_115 - _Z15float22half2_rnPf6float2)
        .other          _Z15float22half2_rnPf6float2,@"STO_CUDA_ENTRY STV_DEFAULT"
_Z15float22half2_rnPf6float2:
.text._Z15float22half2_rnPf6float2:
        /* <DEDUP_REMOVED lines=10> */
.L_x_57:
        /* <DEDUP_REMOVED lines=14> */
.L_x_115:


//--------------------- .nv.shared.reserved.0     --------------------------
	.section	.nv.shared.reserved.0,"aw",@nobits
	.weak		__nv_reservedSMEM_offset_0_alias
	.size		__nv_reservedSMEM_offset_0_alias, 0, 64
	.other		__nv_reservedSMEM_offset_0_alias,@"STO_CUDA_RESERVED_SHARED STV_DEFAULT"
__nv_reservedSMEM_offset_0_alias:
	.zero		0
	.zero		64


//--------------------- .nv.constant0._Z14ushort2half_rzPft --------------------------
	.section	.nv.constant0._Z14ushort2half_rzPft,"a",@progbits
	.sectionflags	@""
	.align	4
.nv.constant0._Z14ushort2half_rzPft:
	.zero		906


//--------------------- .nv.constant0._Z14ushort2half_ruPft --------------------------
	.section	.nv.constant0._Z14ushort2half_ruPft,"a",@progbits
	.sectionflags	@""
	.align	4
.nv.constant0._Z14ushort2half_ruPft:
	.zero		906


//--------------------- .nv.constant0._Z14ushort2half_rnPft --------------------------
	.section	.nv.constant0._Z14ushort2half_rnPft,"a",@progbits
	.sectionflags	@""
	.align	4
.nv.constant0._Z14ushort2half_rnPft:
	.zero		906


//--------------------- .nv.constant0._Z14ushort2half_rdPft --------------------------
	.section	.nv.constant0._Z14ushort2half_rdPft,"a",@progbits
	.sectionflags	@""
	.align	4
.nv.constant0._Z14ushort2half_rdPft:
	.zero		906


//--------------------- .nv.constant0._Z11ull2half_rzPfy --------------------------
	.section	.nv.constant0._Z11ull2half_rzPfy,"a",@progbits
	.sectionflags	@""
	.align	4
.nv.constant0._Z11ull2half_rzPfy:
	.zero		912


//--------------------- .nv.constant0._Z11ull2half_ruPfy --------------------------
	.section	.nv.constant0._Z11ull2half_ruPfy,"a",@progbits
	.sectionflags	@""
	.align	4
.nv.constant0._Z11ull2half_ruPfy:
	.zero		912


//--------------------- .nv.constant0._Z11ull2half_rnPfy --------------------------
	.section	.nv.constant0._Z11ull2half_rnPfy,"a",@progbits
	.sectionflags	@""
	.align	4
.nv.constant0._Z11ull2half_rnPfy:
	.zero		912


//--------------------- .nv.constant0._Z11ull2half_rdPfy --------------------------
	.section	.nv.constant0._Z11ull2half_rdPfy,"a",@progbits
	.sectionflags	@""
	.align	4
.nv.constant0._Z11ull2half_rdPfy:
	.zero		912


//--------------------- .nv.constant0._Z12uint2half_rzPfj --------------------------
	.section	.nv.constant0._Z12uint2half_rzPfj,"a",@progbits
	.sectionflags	@""
	.align	4
.nv.constant0._Z12uint2half_rzPfj:
	.zero		908


//--------------------- .nv.constant0._Z12uint2half_ruPfj --------------------------
	.section	.nv.constant0._Z12uint2half_ruPfj,"a",@progbits
	.sectionflags	@""
	.align	4
.nv.constant0._Z12uint2half_ruPfj:
	.zero		908


//--------------------- .nv.constant0._Z12uint2half_rnPfj --------------------------
	.section	.nv.constant0._Z12uint2half_rnPfj,"a",@progbits
	.sectionflags	@""
	.align	4
.nv.constant0._Z12uint2half_rnPfj:
	.zero		908


//--------------------- .nv.constant0._Z12uint2half_rdPfj --------------------------
	.section	.nv.constant0._Z12uint2half_rdPfj,"a",@progbits
	.sectionflags	@""
	.align	4
.nv.constant0._Z12uint2half_rdPfj:
	.zero		908


//--------------------- .nv.constant0._Z13short2half_rzPfs --------------------------
	.section	.nv.constant0._Z13short2half_rzPfs,"a",@progbits
	.sectionflags	@""
	.align	4
.nv.constant0._Z13short2half_rzPfs:
	.zero		906


//--------------------- .nv.constant0._Z13short2half_ruPfs --------------------------
	.section	.nv.constant0._Z13short2half_ruPfs,"a",@progbits
	.sectionflags	@""
	.align	4
.nv.constant0._Z13short2half_ruPfs:
	.zero		906


//--------------------- .nv.constant0._Z13short2half_rnPfs --------------------------
	.section	.nv.constant0._Z13short2half_rnPfs,"a",@progbits
	.sectionflags	@""
	.align	4
.nv.constant0._Z13short2half_rnPfs:
	.zero		906


//--------------------- .nv.constant0._Z13short2half_rdPfs --------------------------
	.section	.nv.constant0._Z13short2half_rdPfs,"a",@progbits
	.sectionflags	@""
	.align	4
.nv.constant0._Z13short2half_rdPfs:
	.zero		906


//--------------------- .nv.constant0._Z10ll2half_rzPfx --------------------------
	.section	.nv.constant0._Z10ll2half_rzPfx,"a",@progbits
	.sectionflags	@""
	.align	4
.nv.constant0._Z10ll2half_rzPfx:
	.zero		912


//--------------------- .nv.constant0._Z10ll2half_ruPfx --------------------------
	.section	.nv.constant0._Z10ll2half_ruPfx,"a",@progbits
	.sectionflags	@""
	.align	4
.nv.constant0._Z10ll2half_ruPfx:
	.zero		912


//--------------------- .nv.constant0._Z10ll2half_rnPfx --------------------------
	.section	.nv.constant0._Z10ll2half_rnPfx,"a",@progbits
	.sectionflags	@""
	.align	4
.nv.constant0._Z10ll2half_rnPfx:
	.zero		912


//--------------------- .nv.constant0._Z10ll2half_rdPfx --------------------------
	.section	.nv.constant0._Z10ll2half_rdPfx,"a",@progbits
	.sectionflags	@""
	.align	4
.nv.constant0._Z10ll2half_rdPfx:
	.zero		912


//--------------------- .nv.constant0._Z11int2half_rzPfi --------------------------
	.section	.nv.constant0._Z11int2half_rzPfi,"a",@progbits
	.sectionflags	@""
	.align	4
.nv.constant0._Z11int2half_rzPfi:
	.zero		908


//--------------------- .nv.constant0._Z11int2half_ruPfi --------------------------
	.section	.nv.constant0._Z11int2half_ruPfi,"a",@progbits
	.sectionflags	@""
	.align	4
.nv.constant0._Z11int2half_ruPfi:
	.zero		908


//--------------------- .nv.constant0._Z11int2half_rnPfi --------------------------
	.section	.nv.constant0._Z11int2half_rnPfi,"a",@progbits
	.sectionflags	@""
	.align	4
.nv.constant0._Z11int2half_rnPfi:
	.zero		908


//--------------------- .nv.constant0._Z11int2half_rdPfi --------------------------
	.section	.nv.constant0._Z11int2half_rdPfi,"a",@progbits
	.sectionflags	@""
	.align	4
.nv.constant0._Z11int2half_rdPfi:
	.zero		908


//--------------------- .nv.constant0._Z14half2ushort_rzPt6__half --------------------------
	.section	.nv.constant0._Z14half2ushort_rzPt6__half,"a",@progbits
	.sectionflags	@""
	.align	4
.nv.constant0._Z14half2ushort_rzPt6__half:
	.zero		906


//--------------------- .nv.constant0._Z14half2ushort_ruPt6__half --------------------------
	.section	.nv.constant0._Z14half2ushort_ruPt6__half,"a",@progbits
	.sectionflags	@""
	.align	4
.nv.constant0._Z14half2ushort_ruPt6__half:
	.zero		906


//--------------------- .nv.constant0._Z14half2ushort_rnPt6__half --------------------------
	.section	.nv.constant0._Z14half2ushort_rnPt6__half,"a",@progbits
	.sectionflags	@""
	.align	4
.nv.constant0._Z14half2ushort_rnPt6__half:
	.zero		906


//--------------------- .nv.constant0._Z14half2ushort_rdPt6__half --------------------------
	.section	.nv.constant0._Z14half2ushort_rdPt6__half,"a",@progbits
	.sectionflags	@""
	.align	4
.nv.constant0._Z14half2ushort_rdPt6__half:
	.zero		906


//--------------------- .nv.constant0._Z11half2ull_rzPy6__half --------------------------
	.section	.nv.constant0._Z11half2ull_rzPy6__half,"a",@progbits
	.sectionflags	@""
	.align	4
.nv.constant0._Z11half2ull_rzPy6__half:
	.zero		906


//--------------------- .nv.constant0._Z11half2ull_ruPy6__half --------------------------
	.section	.nv.constant0._Z11half2ull_ruPy6__half,"a",@progbits
	.sectionflags	@""
	.align	4
.nv.constant0._Z11half2ull_ruPy6__half:
	.zero		906


//--------------------- .nv.constant0._Z11half2ull_rnPy6__half --------------------------
	.section	.nv.constant0._Z11half2ull_rnPy6__half,"a",@progbits
	.sectionflags	@""
	.align	4
.nv.constant0._Z11half2ull_rnPy6__half:
	.zero		906


//--------------------- .nv.constant0._Z11half2ull_rdPy6__half --------------------------
	.section	.nv.constant0._Z11half2ull_rdPy6__half,"a",@progbits
	.sectionflags	@""
	.align	4
.nv.constant0._Z11half2ull_rdPy6__half:
	.zero		906


//--------------------- .nv.constant0._Z12half2uint_rzPj6__half --------------------------
	.section	.nv.constant0._Z12half2uint_rzPj6__half,"a",@progbits
	.sectionflags	@""
	.align	4
.nv.constant0._Z12half2uint_rzPj6__half:
	.zero		906


//--------------------- .nv.constant0._Z12half2uint_ruPj6__half --------------------------
	.section	.nv.constant0._Z12half2uint_ruPj6__half,"a",@progbits
	.sectionflags	@""
	.align	4
.nv.constant0._Z12half2uint_ruPj6__half:
	.zero		906


//--------------------- .nv.constant0._Z12half2uint_rnPj6__half --------------------------
	.section	.nv.constant0._Z12half2uint_rnPj6__half,"a",@progbits
	.sectionflags	@""
	.align	4
.nv.constant0._Z12half2uint_rnPj6__half:
	.zero		906


//--------------------- .nv.constant0._Z12half2uint_rdPj6__half --------------------------
	.section	.nv.constant0._Z12half2uint_rdPj6__half,"a",@progbits
	.sectionflags	@""
	.align	4
.nv.constant0._Z12half2uint_rdPj6__half:
	.zero		906


//--------------------- .nv.constant0._Z13half2short_rzPs6__half --------------------------
	.section	.nv.constant0._Z13half2short_rzPs6__half,"a",@progbits
	.sectionflags	@""
	.align	4
.nv.constant0._Z13half2short_rzPs6__half:
	.zero		906


//--------------------- .nv.constant0._Z13half2short_ruPs6__half --------------------------
	.section	.nv.constant0._Z13half2short_ruPs6__half,"a",@progbits
	.sectionflags	@""
	.align	4
.nv.constant0._Z13half2short_ruPs6__half:
	.zero		906


//--------------------- .nv.constant0._Z13half2short_rnPs6__half --------------------------
	.section	.nv.constant0._Z13half2short_rnPs6__half,"a",@progbits
	.sectionflags	@""
	.align	4
.nv.constant0._Z13half2short_rnPs6__half:
	.zero		906


//--------------------- .nv.constant0._Z13half2short_rdPs6__half --------------------------
	.section	.nv.constant0._Z13half2short_rdPs6__half,"a",@progbits
	.sectionflags	@""
	.align	4
.nv.constant0._Z13half2short_rdPs6__half:
	.zero		906


//--------------------- .nv.constant0._Z10half2ll_rzPx6__half --------------------------
	.section	.nv.constant0._Z10half2ll_rzPx6__half,"a",@progbits
	.sectionflags	@""
	.align	4
.nv.constant0._Z10half2ll_rzPx6__half:
	.zero		906


//--------------------- .nv.constant0._Z10half2ll_ruPx6__half --------------------------
	.section	.nv.constant0._Z10half2ll_ruPx6__half,"a",@progbits
	.sectionflags	@""
	.align	4
.nv.constant0._Z10half2ll_ruPx6__half:
	.zero		906


//--------------------- .nv.constant0._Z10half2ll_rnPx6__half --------------------------
	.section	.nv.constant0._Z10half2ll_rnPx6__half,"a",@progbits
	.sectionflags	@""
	.align	4
.nv.constant0._Z10half2ll_rnPx6__half:
	.zero		906


//--------------------- .nv.constant0._Z10half2ll_rdPx6__half --------------------------
	.section	.nv.constant0._Z10half2ll_rdPx6__half,"a",@progbits
	.sectionflags	@""
	.align	4
.nv.constant0._Z10half2ll_rdPx6__half:
	.zero		906


//--------------------- .nv.constant0._Z11half2int_rzPi6__half --------------------------
	.section	.nv.constant0._Z11half2int_rzPi6__half,"a",@progbits
	.sectionflags	@""
	.align	4
.nv.constant0._Z11half2int_rzPi6__half:
	.zero		906


//--------------------- .nv.constant0._Z11half2int_ruPi6__half --------------------------
	.section	.nv.constant0._Z11half2int_ruPi6__half,"a",@progbits
	.sectionflags	@""
	.align	4
.nv.constant0._Z11half2int_ruPi6__half:
	.zero		906


//--------------------- .nv.constant0._Z11half2int_rnPi6__half --------------------------
	.section	.nv.constant0._Z11half2int_rnPi6__half,"a",@progbits
	.sectionflags	@""
	.align	4
.nv.constant0._Z11half2int_rnPi6__half:
	.zero		906


//--------------------- .nv.constant0._Z11half2int_rdPi6__half --------------------------
	.section	.nv.constant0._Z11half2int_rdPi6__half,"a",@progbits
	.sectionflags	@""
	.align	4
.nv.constant0._Z11half2int_rdPi6__half:
	.zero		906


//--------------------- .nv.constant0._Z10half2floatPf6__half --------------------------
	.section	.nv.constant0._Z10half2floatPf6__half,"a",@progbits
	.sectionflags	@""
	.align	4
.nv.constant0._Z10half2floatPf6__half:
	.zero		906


//--------------------- .nv.constant0._Z12half22float2Pf7__half2 --------------------------
	.section	.nv.constant0._Z12half22float2Pf7__half2,"a",@progbits
	.sectionflags	@""
	.align	4
.nv.constant0._Z12half22float2Pf7__half2:
	.zero		908


//--------------------- .nv.constant0._Z15floats2half2_rnPfff --------------------------
	.section	.nv.constant0._Z15floats2half2_rnPfff,"a",@progbits
	.sectionflags	@""
	.align	4
.nv.constant0._Z15floats2half2_rnPfff:
	.zero		912


//--------------------- .nv.constant0._Z13float2half_rzPff --------------------------
	.section	.nv.constant0._Z13float2half_rzPff,"a",@progbits
	.sectionflags	@""
	.align	4
.nv.constant0._Z13float2half_rzPff:
	.zero		908


//--------------------- .nv.constant0._Z13float2half_ruPff --------------------------
	.section	.nv.constant0._Z13float2half_ruPff,"a",@progbits
	.sectionflags	@""
	.align	4
.nv.constant0._Z13float2half_ruPff:
	.zero		908


//--------------------- .nv.constant0._Z13float2half_rnPff --------------------------
	.section	.nv.constant0._Z13float2half_rnPff,"a",@progbits
	.sectionflags	@""
	.align	4
.nv.constant0._Z13float2half_rnPff:
	.zero		908


//--------------------- .nv.constant0._Z13float2half_rdPff --------------------------
	.section	.nv.constant0._Z13float2half_rdPff,"a",@progbits
	.sectionflags	@""
	.align	4
.nv.constant0._Z13float2half_rdPff:
	.zero		908


//--------------------- .nv.constant0._Z14float2half2_rnPff --------------------------
	.section	.nv.constant0._Z14float2half2_rnPff,"a",@progbits
	.sectionflags	@""
	.align	4
.nv.constant0._Z14float2half2_rnPff:
	.zero		908


//--------------------- .nv.constant0._Z10float2halfPff --------------------------
	.section	.nv.constant0._Z10float2halfPff,"a",@progbits
	.sectionflags	@""
	.align	4
.nv.constant0._Z10float2halfPff:
	.zero		908


//--------------------- .nv.constant0._Z15float22half2_rnPf6float2 --------------------------
	.section	.nv.constant0._Z15float22half2_rnPf6float2,"a",@progbits
	.sectionflags	@""
	.align	4
.nv.constant0._Z15float22half2_rnPf6float2:
	.zero		912


//--------------------- SYMBOLS --------------------------

	.type		.nv.reservedSmem.offset0,@object
	.size		.nv.reservedSmem.offset0,0x4
